	.target	sm_90a

	.elftype	@"ET_EXEC"


//--------------------- .note.nv.tkinfo           --------------------------
	.section	.note.nv.tkinfo,"",@"SHT_NOTE"
	.sectionflags	@"SHF_NOTE_NV_TKINFO"
	.tkinfo
        /*0018*/ 	.word	0x00000002
        /*0030*/ 	.string	""
        /*0030*/ 	.string	"ptxas"
        /*0030*/ 	.string	"Cuda compilation tools, release 13.0, V13.0.88"
        /*0030*/ 	.string	"Build cuda_13.0.r13.0/compiler.36424714_0"
        /*0030*/ 	.string	"-arch sm_90a -m 64 "



//--------------------- .note.nv.cuinfo           --------------------------
	.section	.note.nv.cuinfo,"",@"SHT_NOTE"
	.sectionflags	@"SHF_NOTE_NV_CUINFO"
        /*0018*/ 	.short	0x0002
        /*001a*/ 	.short	0x005a
        /*001c*/ 	.short	0x0082
	.zero		2


//--------------------- .nv.info                  --------------------------
	.section	.nv.info,"",@"SHT_CUDA_INFO"
	.align	4


	//----- nvinfo : EIATTR_REGCOUNT
	.align		4
        /*0000*/ 	.byte	0x04, 0x2f
        /*0002*/ 	.short	(.L_16 - .L_15)
	.align		4
.L_15:
        /*0004*/ 	.word	index@(_ZN7cutlass13device_kernelINS_4gemm6kernel13GemmUniversalIN4cute5tupleIJiiiiEEENS1_10collective13CollectiveMmaINS1_39MainloopSm90TmaGmmaRmemAWarpSpecializedILi3ENS5_IJNS4_1CILi1EEESB_SB_EEENS1_35KernelTmaWarpSpecializedCooperativeEEENS5_IJNSA_ILi256EEESF_NSA_ILi128EEEEEENS_12float_e5m2_tENS5_IJlSB_lEEESI_NS5_IJSB_llEEENS4_8TiledMMAINS4_8MMA_AtomIJNS4_4SM904GMMA31MMA_64x256x32_F32E5M2E5M2_RS_TNILNSO_7ScaleInE1ELSQ_1EEEEEENS4_6LayoutINS5_IJNSA_ILi2EEESB_SB_EEENS5_IJSB_NSA_ILi0EEESW_EEEEENS5_IJNS4_10UnderscoreESZ_SZ_EEEEENS4_13SM90_TMA_LOADENS4_14ComposedLayoutINS4_7SwizzleILi3ELi4ELi3EEENS4_18smem_ptr_flag_bitsILi8EEENST_INS5_IJNSA_ILi8EEESG_EEENS5_IJSG_SB_EEEEEEEvNS4_8identityES12_NS13_IS15_S17_NST_INS5_IJSG_S18_EEENS5_IJSB_SG_EEEEEEENS4_9Copy_AtomIJNS4_39AutoVectorizingCopyWithAssumedAlignmentILi128EEESI_EEES1D_EENS_8epilogue10collective6detail29Sm90TmaWarpSpecializedAdapterINS1O_15DefaultEpilogueISI_SJ_SJ_NS1N_6thread17LinearCombinationISI_Li1EffLNS1S_9ScaleType4KindE0ELNS_15FloatRoundStyleE2ESI_EENS1_15EpilogueDefaultEEEEEvvEEEEvNT_6ParamsE)
        /*0008*/ 	.word	0x000000a8


	//----- nvinfo : EIATTR_FRAME_SIZE
	.align		4
.L_16:
        /*000c*/ 	.byte	0x04, 0x11
        /*000e*/ 	.short	(.L_18 - .L_17)
	.align		4
.L_17:
        /*0010*/ 	.word	index@(_ZN7cutlass13device_kernelINS_4gemm6kernel13GemmUniversalIN4cute5tupleIJiiiiEEENS1_10collective13CollectiveMmaINS1_39MainloopSm90TmaGmmaRmemAWarpSpecializedILi3ENS5_IJNS4_1CILi1EEESB_SB_EEENS1_35KernelTmaWarpSpecializedCooperativeEEENS5_IJNSA_ILi256EEESF_NSA_ILi128EEEEEENS_12float_e5m2_tENS5_IJlSB_lEEESI_NS5_IJSB_llEEENS4_8TiledMMAINS4_8MMA_AtomIJNS4_4SM904GMMA31MMA_64x256x32_F32E5M2E5M2_RS_TNILNSO_7ScaleInE1ELSQ_1EEEEEENS4_6LayoutINS5_IJNSA_ILi2EEESB_SB_EEENS5_IJSB_NSA_ILi0EEESW_EEEEENS5_IJNS4_10UnderscoreESZ_SZ_EEEEENS4_13SM90_TMA_LOADENS4_14ComposedLayoutINS4_7SwizzleILi3ELi4ELi3EEENS4_18smem_ptr_flag_bitsILi8EEENST_INS5_IJNSA_ILi8EEESG_EEENS5_IJSG_SB_EEEEEEEvNS4_8identityES12_NS13_IS15_S17_NST_INS5_IJSG_S18_EEENS5_IJSB_SG_EEEEEEENS4_9Copy_AtomIJNS4_39AutoVectorizingCopyWithAssumedAlignmentILi128EEESI_EEES1D_EENS_8epilogue10collective6detail29Sm90TmaWarpSpecializedAdapterINS1O_15DefaultEpilogueISI_SJ_SJ_NS1N_6thread17LinearCombinationISI_Li1EffLNS1S_9ScaleType4KindE0ELNS_15FloatRoundStyleE2ESI_EENS1_15EpilogueDefaultEEEEEvvEEEEvNT_6ParamsE)
        /*0014*/ 	.word	0x00000880


	//----- nvinfo : EIATTR_MIN_STACK_SIZE
	.align		4
.L_18:
        /*0018*/ 	.byte	0x04, 0x12
        /*001a*/ 	.short	(.L_20 - .L_19)
	.align		4
.L_19:
        /*001c*/ 	.word	index@(_ZN7cutlass13device_kernelINS_4gemm6kernel13GemmUniversalIN4cute5tupleIJiiiiEEENS1_10collective13CollectiveMmaINS1_39MainloopSm90TmaGmmaRmemAWarpSpecializedILi3ENS5_IJNS4_1CILi1EEESB_SB_EEENS1_35KernelTmaWarpSpecializedCooperativeEEENS5_IJNSA_ILi256EEESF_NSA_ILi128EEEEEENS_12float_e5m2_tENS5_IJlSB_lEEESI_NS5_IJSB_llEEENS4_8TiledMMAINS4_8MMA_AtomIJNS4_4SM904GMMA31MMA_64x256x32_F32E5M2E5M2_RS_TNILNSO_7ScaleInE1ELSQ_1EEEEEENS4_6LayoutINS5_IJNSA_ILi2EEESB_SB_EEENS5_IJSB_NSA_ILi0EEESW_EEEEENS5_IJNS4_10UnderscoreESZ_SZ_EEEEENS4_13SM90_TMA_LOADENS4_14ComposedLayoutINS4_7SwizzleILi3ELi4ELi3EEENS4_18smem_ptr_flag_bitsILi8EEENST_INS5_IJNSA_ILi8EEESG_EEENS5_IJSG_SB_EEEEEEEvNS4_8identityES12_NS13_IS15_S17_NST_INS5_IJSG_S18_EEENS5_IJSB_SG_EEEEEEENS4_9Copy_AtomIJNS4_39AutoVectorizingCopyWithAssumedAlignmentILi128EEESI_EEES1D_EENS_8epilogue10collective6detail29Sm90TmaWarpSpecializedAdapterINS1O_15DefaultEpilogueISI_SJ_SJ_NS1N_6thread17LinearCombinationISI_Li1EffLNS1S_9ScaleType4KindE0ELNS_15FloatRoundStyleE2ESI_EENS1_15EpilogueDefaultEEEEEvvEEEEvNT_6ParamsE)
        /*0020*/ 	.word	0x00000880
.L_20:


//--------------------- .nv.compat                --------------------------
	.section	.nv.compat,"",@"SHT_CUDA_COMPAT_INFO"
	.align	4
        /*0000*/ 	.byte	0x02, 0x09, 0x01, 0x00, 0x02, 0x02, 0x04, 0x00, 0x02, 0x05, 0x05, 0x00, 0x03, 0x07, 0x01, 0x01
        /*0010*/ 	.byte	0x02, 0x03, 0x01, 0x00, 0x02, 0x06, 0x01, 0x00, 0x04, 0x0b, 0x08, 0x00, 0x00, 0x00, 0x00, 0x00
        /*0020*/ 	.byte	0x00, 0x00, 0x00, 0x00


//--------------------- .nv.info._ZN7cutlass13device_kernelINS_4gemm6kernel13GemmUniversalIN4cute5tupleIJiiiiEEENS1_10collective13CollectiveMmaINS1_39MainloopSm90TmaGmmaRmemAWarpSpecializedILi3ENS5_IJNS4_1CILi1EEESB_SB_EEENS1_35KernelTmaWarpSpecializedCooperativeEEENS5_IJNSA_ILi256EEESF_NSA_ILi128EEEEEENS_12float_e5m2_tENS5_IJlSB_lEEESI_NS5_IJSB_llEEENS4_8TiledMMAINS4_8MMA_AtomIJNS4_4SM904GMMA31MMA_64x256x32_F32E5M2E5M2_RS_TNILNSO_7ScaleInE1ELSQ_1EEEEEENS4_6LayoutINS5_IJNSA_ILi2EEESB_SB_EEENS5_IJSB_NSA_ILi0EEESW_EEEEENS5_IJNS4_10UnderscoreESZ_SZ_EEEEENS4_13SM90_TMA_LOADENS4_14ComposedLayoutINS4_7SwizzleILi3ELi4ELi3EEENS4_18smem_ptr_flag_bitsILi8EEENST_INS5_IJNSA_ILi8EEESG_EEENS5_IJSG_SB_EEEEEEEvNS4_8identityES12_NS13_IS15_S17_NST_INS5_IJSG_S18_EEENS5_IJSB_SG_EEEEEEENS4_9Copy_AtomIJNS4_39AutoVectorizingCopyWithAssumedAlignmentILi128EEESI_EEES1D_EENS_8epilogue10collective6detail29Sm90TmaWarpSpecializedAdapterINS1O_15DefaultEpilogueISI_SJ_SJ_NS1N_6thread17LinearCombinationISI_Li1EffLNS1S_9ScaleType4KindE0ELNS_15FloatRoundStyleE2ESI_EENS1_15EpilogueDefaultEEEEEvvEEEEvNT_6ParamsE --------------------------
	.section	.nv.info._ZN7cutlass13device_kernelINS_4gemm6kernel13GemmUniversalIN4cute5tupleIJiiiiEEENS1_10collective13CollectiveMmaINS1_39MainloopSm90TmaGmmaRmemAWarpSpecializedILi3ENS5_IJNS4_1CILi1EEESB_SB_EEENS1_35KernelTmaWarpSpecializedCooperativeEEENS5_IJNSA_ILi256EEESF_NSA_ILi128EEEEEENS_12float_e5m2_tENS5_IJlSB_lEEESI_NS5_IJSB_llEEENS4_8TiledMMAINS4_8MMA_AtomIJNS4_4SM904GMMA31MMA_64x256x32_F32E5M2E5M2_RS_TNILNSO_7ScaleInE1ELSQ_1EEEEEENS4_6LayoutINS5_IJNSA_ILi2EEESB_SB_EEENS5_IJSB_NSA_ILi0EEESW_EEEEENS5_IJNS4_10UnderscoreESZ_SZ_EEEEENS4_13SM90_TMA_LOADENS4_14ComposedLayoutINS4_7SwizzleILi3ELi4ELi3EEENS4_18smem_ptr_flag_bitsILi8EEENST_INS5_IJNSA_ILi8EEESG_EEENS5_IJSG_SB_EEEEEEEvNS4_8identityES12_NS13_IS15_S17_NST_INS5_IJSG_S18_EEENS5_IJSB_SG_EEEEEEENS4_9Copy_AtomIJNS4_39AutoVectorizingCopyWithAssumedAlignmentILi128EEESI_EEES1D_EENS_8epilogue10collective6detail29Sm90TmaWarpSpecializedAdapterINS1O_15DefaultEpilogueISI_SJ_SJ_NS1N_6thread17LinearCombinationISI_Li1EffLNS1S_9ScaleType4KindE0ELNS_15FloatRoundStyleE2ESI_EENS1_15EpilogueDefaultEEEEEvvEEEEvNT_6ParamsE,"",@"SHT_CUDA_INFO"
	.sectionflags	@""
	.align	4


	//----- nvinfo : EIATTR_CUDA_API_VERSION
	.align		4
        /*0000*/ 	.byte	0x04, 0x37
        /*0002*/ 	.short	(.L_22 - .L_21)
.L_21:
        /*0004*/ 	.word	0x00000082


	//----- nvinfo : EIATTR_KPARAM_INFO
	.align		4
.L_22:
        /*0008*/ 	.byte	0x04, 0x17
        /*000a*/ 	.short	(.L_24 - .L_23)
.L_23:
        /*000c*/ 	.word	0x00000000
        /*0010*/ 	.short	0x0000
        /*0012*/ 	.short	0x0070
        /*0014*/ 	.byte	0x00, 0xf0, 0x01, 0x10


	//----- nvinfo : EIATTR_SPARSE_MMA_MASK
	.align		4
.L_24:
        /*0018*/ 	.byte	0x03, 0x50
        /*001a*/ 	.short	0x0000


	//----- nvinfo : EIATTR_MAXREG_COUNT
	.align		4
        /*001c*/ 	.byte	0x03, 0x1b
        /*001e*/ 	.short	0x00a8


	//----- nvinfo : EIATTR_NUM_BARRIERS
	.align		4
        /*0020*/ 	.byte	0x02, 0x4c
        /*0022*/ 	.byte	0x01
	.zero		1


	//----- nvinfo : EIATTR_EXTERNS
	.align		4
        /*0024*/ 	.byte	0x04, 0x0f
        /*0026*/ 	.short	(.L_26 - .L_25)


	//   ....[0]....
	.align		4
.L_25:
        /*0028*/ 	.word	index@(__assertfail)


	//----- nvinfo : EIATTR_ANNOTATIONS
	.align		4
.L_26:
        /*002c*/ 	.byte	0x04, 0x55
        /*002e*/ 	.short	(.L_28 - .L_27)


	//   ....[0]....
.L_27:
        /*0030*/ 	.word	0x00000001
        /*0034*/ 	.byte	0x70, 0x06, 0x00, 0x00, 0x01, 0x00, 0x00, 0x00, 0x90, 0x06, 0x00, 0x00, 0x01, 0x00, 0x00, 0x00
        /* <DEDUP_REMOVED lines=1459> */
        /*5b74*/ 	.byte	0xa0, 0x74, 0x02, 0x00


	//----- nvinfo : EIATTR_MERCURY_ISA_VERSION
	.align		4
.L_28:
        /*5b78*/ 	.byte	0x03, 0x5f
        /*5b7a*/ 	.short	0x0101


	//----- nvinfo : EIATTR_INT_WARP_WIDE_INSTR_OFFSETS
	.align		4
        /*5b7c*/ 	.byte	0x04, 0x31
        /*5b7e*/ 	.short	(.L_30 - .L_29)


	//   ....[0]....
.L_29:
        /*5b80*/ 	.word	0x000004e0


	//   ....[1]....
        /*5b84*/ 	.word	0x000004f0


	//   ....[2]....
        /*5b88*/ 	.word	0x00000580


	//----- nvinfo : EIATTR_COOP_GROUP_MASK_REGIDS
	.align		4
.L_30:
        /*5b8c*/ 	.byte	0x04, 0x29
        /*5b8e*/ 	.short	(.L_32 - .L_31)


	//   ....[0]....
.L_31:
        /*5b90*/ 	.word	0xffffffff


	//   ....[1]....
        /*5b94*/ 	.word	0xffffffff


	//   ....[2]....
        /*5b98*/ 	.word	0xffffffff


	//   ....[3]....
        /*5b9c*/ 	.word	0xffffffff


	//   ....[4]....
        /*5ba0*/ 	.word	0x0500000f


	//----- nvinfo : EIATTR_COOP_GROUP_INSTR_OFFSETS
	.align		4
.L_32:
        /*5ba4*/ 	.byte	0x04, 0x28
        /*5ba6*/ 	.short	(.L_34 - .L_33)


	//   ....[0]....
.L_33:
        /*5ba8*/ 	.word	0x00000070


	//   ....[1]....
        /*5bac*/ 	.word	0x00000080


	//   ....[2]....
        /*5bb0*/ 	.word	0x000001a0


	//   ....[3]....
        /*5bb4*/ 	.word	0x00000390


	//   ....[4]....
        /*5bb8*/ 	.word	0x00027650


	//----- nvinfo : EIATTR_REG_RECONFIG
	.align		4
.L_34:
        /*5bbc*/ 	.byte	0x01, 0x54
	.zero		2


	//----- nvinfo : EIATTR_SYSCALL_OFFSETS
	.align		4
        /*5bc0*/ 	.byte	0x04, 0x46
        /*5bc2*/ 	.short	(.L_36 - .L_35)


	//   ....[0]....
.L_35:
        /*5bc4*/ 	.word	0x00001240


	//   ....[1]....
        /*5bc8*/ 	.word	0x000013a0


	//   ....[2]....
        /*5bcc*/ 	.word	0x00001490


	//   ....[3]....
        /*5bd0*/ 	.word	0x000265b0


	//   ....[4]....
        /*5bd4*/ 	.word	0x000266e0


	//----- nvinfo : EIATTR_MBARRIER_INSTR_OFFSETS
	.align		4
.L_36:
        /*5bd8*/ 	.byte	0x04, 0x39
        /*5bda*/ 	.short	(.L_38 - .L_37)


	//   ....[0]....
.L_37:
        /*5bdc*/ 	.word	0x00000320
        /*5be0*/ 	.word	0x000000ff
        /*5be4*/ 	.word	0x00000000
        /*5be8*/ 	.short	0x0100
        /*5bea*/ 	.byte	0x08
	.zero		1


	//   ....[1]....
        /*5bec*/ 	.word	0x00000330
        /*5bf0*/ 	.word	0x000000ff
        /*5bf4*/ 	.word	0x00000018
        /*5bf8*/ 	.short	0x0100
        /*5bfa*/ 	.byte	0x08
	.zero		1


	//   ....[2]....
        /*5bfc*/ 	.word	0x00000340
        /*5c00*/ 	.word	0x000000ff
        /*5c04*/ 	.word	0x00000008
        /*5c08*/ 	.short	0x0100
        /*5c0a*/ 	.byte	0x08
	.zero		1


	//   ....[3]....
        /*5c0c*/ 	.word	0x00000350
        /*5c10*/ 	.word	0x000000ff
        /*5c14*/ 	.word	0x00000020
        /*5c18*/ 	.short	0x0100
        /*5c1a*/ 	.byte	0x08
	.zero		1


	//   ....[4]....
        /*5c1c*/ 	.word	0x00000360
        /*5c20*/ 	.word	0x000000ff
        /*5c24*/ 	.word	0x00000010
        /*5c28*/ 	.short	0x0100
        /*5c2a*/ 	.byte	0x08
	.zero		1


	//   ....[5]....
        /*5c2c*/ 	.word	0x00000370
        /*5c30*/ 	.word	0x000000ff
        /*5c34*/ 	.word	0x00000028
        /*5c38*/ 	.short	0x0100
        /*5c3a*/ 	.byte	0x08
	.zero		1


	//   ....[6]....
        /*5c3c*/ 	.word	0x00000600
        /*5c40*/ 	.word	0x000000ff
        /*5c44*/ 	.word	0x00000040
        /*5c48*/ 	.short	0x0100
        /*5c4a*/ 	.byte	0x10
	.zero		1


	//   ....[7]....
        /*5c4c*/ 	.word	0x000006a0
        /*5c50*/ 	.word	0x000000ff
        /*5c54*/ 	.word	0x00000048
        /*5c58*/ 	.short	0x0100
        /*5c5a*/ 	.byte	0x10
	.zero		1


	//   ....[8]....
        /*5c5c*/ 	.word	0x000015c0
        /*5c60*/ 	.word	0x00000003
        /*5c64*/ 	.word	0x00000000
        /*5c68*/ 	.short	0x010a
        /*5c6a*/ 	.byte	0x3f
	.zero		1


	//   ....[9]....
        /*5c6c*/ 	.word	0x00001600
        /*5c70*/ 	.word	0x00000003
        /*5c74*/ 	.word	0x00000000
        /*5c78*/ 	.short	0x010a
        /*5c7a*/ 	.byte	0x3f
	.zero		1


	//   ....[10]....
        /*5c7c*/ 	.word	0x00001850
        /*5c80*/ 	.word	0x00000003
        /*5c84*/ 	.word	0x00000000
        /*5c88*/ 	.short	0x010a
        /*5c8a*/ 	.byte	0x3f
	.zero		1


	//   ....[11]....
        /*5c8c*/ 	.word	0x00006df0
        /*5c90*/ 	.word	0x00000003
        /*5c94*/ 	.word	0x00000000
        /*5c98*/ 	.short	0x010a
        /*5c9a*/ 	.byte	0x3f
	.zero		1


	//   ....[12]....
        /*5c9c*/ 	.word	0x00007b60
        /*5ca0*/ 	.word	0x0000000b
        /*5ca4*/ 	.word	0x00000000
        /*5ca8*/ 	.short	0x010a
        /*5caa*/ 	.byte	0x3f
	.zero		1


	//   ....[13]....
        /*5cac*/ 	.word	0x0000a150
        /*5cb0*/ 	.word	0x0000000c
        /*5cb4*/ 	.word	0x00000000
        /*5cb8*/ 	.short	0x0101
        /*5cba*/ 	.byte	0x3f
	.zero		1


	//   ....[14]....
        /*5cbc*/ 	.word	0x0000ba00
        /*5cc0*/ 	.word	0x0000000b
        /*5cc4*/ 	.word	0x00000000
        /*5cc8*/ 	.short	0x010a
        /*5cca*/ 	.byte	0x3f
	.zero		1


	//   ....[15]....
        /*5ccc*/ 	.word	0x0000ff40
        /*5cd0*/ 	.word	0x00000005
        /*5cd4*/ 	.word	0x00000000
        /*5cd8*/ 	.short	0x0101
        /*5cda*/ 	.byte	0x3f
	.zero		1


	//   ....[16]....
        /*5cdc*/ 	.word	0x00012b80
        /*5ce0*/ 	.word	0x00000000
        /*5ce4*/ 	.word	0x00000000
        /*5ce8*/ 	.short	0x0101
        /*5cea*/ 	.byte	0x3f
	.zero		1


	//   ....[17]....
        /*5cec*/ 	.word	0x000267f0
        /*5cf0*/ 	.word	0x00000008
        /*5cf4*/ 	.word	0x00000018
        /*5cf8*/ 	.short	0x010a
        /*5cfa*/ 	.byte	0x3f
	.zero		1


	//   ....[18]....
        /*5cfc*/ 	.word	0x00026c00
        /*5d00*/ 	.word	0x00000000
        /*5d04*/ 	.word	0x00000048
        /*5d08*/ 	.short	0x0101
        /*5d0a*/ 	.byte	0x3f
	.zero		1


	//   ....[19]....
        /*5d0c*/ 	.word	0x00027480
        /*5d10*/ 	.word	0x00000003
        /*5d14*/ 	.word	0x00000000
        /*5d18*/ 	.short	0x010a
        /*5d1a*/ 	.byte	0x3f
	.zero		1


	//   ....[20]....
        /*5d1c*/ 	.word	0x00027520
        /*5d20*/ 	.word	0x00000003
        /*5d24*/ 	.word	0x00000000
        /*5d28*/ 	.short	0x010a
        /*5d2a*/ 	.byte	0x3f
	.zero		1


	//   ....[21]....
        /*5d2c*/ 	.word	0x000275b0
        /*5d30*/ 	.word	0x00000003
        /*5d34*/ 	.word	0x00000000
        /*5d38*/ 	.short	0x010a
        /*5d3a*/ 	.byte	0x3f
	.zero		1


	//   ....[22]....
        /*5d3c*/ 	.word	0x00027680
        /*5d40*/ 	.word	0x00000003
        /*5d44*/ 	.word	0x00000000
        /*5d48*/ 	.short	0x010a
        /*5d4a*/ 	.byte	0x3f
	.zero		1


	//   ....[23]....
        /*5d4c*/ 	.word	0x000276d0
        /*5d50*/ 	.word	0x00000003
        /*5d54*/ 	.word	0x00000000
        /*5d58*/ 	.short	0x010a
        /*5d5a*/ 	.byte	0x3f
	.zero		1


	//   ....[24]....
        /*5d5c*/ 	.word	0x00027720
        /*5d60*/ 	.word	0x0000000b
        /*5d64*/ 	.word	0x00000000
        /*5d68*/ 	.short	0x010a
        /*5d6a*/ 	.byte	0x3f
	.zero		1


	//   ....[25]....
        /*5d6c*/ 	.word	0x000277f0
        /*5d70*/ 	.word	0x00000008
        /*5d74*/ 	.word	0x00000018
        /*5d78*/ 	.short	0x010a
        /*5d7a*/ 	.byte	0x3f
	.zero		1


	//   ....[26]....
        /*5d7c*/ 	.word	0x000278c0
        /*5d80*/ 	.word	0x00000003
        /*5d84*/ 	.word	0x00000000
        /*5d88*/ 	.short	0x010a
        /*5d8a*/ 	.byte	0x3f
	.zero		1


	//   ....[27]....
        /*5d8c*/ 	.word	0x00027910
        /*5d90*/ 	.word	0x00000003
        /*5d94*/ 	.word	0x00000000
        /*5d98*/ 	.short	0x010a
        /*5d9a*/ 	.byte	0x3f
	.zero		1


	//----- nvinfo : EIATTR_NUM_MBARRIERS
	.align		4
.L_38:
        /*5d9c*/ 	.byte	0x03, 0x38
        /*5d9e*/ 	.short	0x0008


	//----- nvinfo : EIATTR_EXIT_INSTR_OFFSETS
	.align		4
        /*5da0*/ 	.byte	0x04, 0x1c
        /*5da2*/ 	.short	(.L_40 - .L_39)


	//   ....[0]....
.L_39:
        /*5da4*/ 	.word	0x00000700


	//   ....[1]....
        /*5da8*/ 	.word	0x00001070


	//   ....[2]....
        /*5dac*/ 	.word	0x00025a60


	//   ....[3]....
        /*5db0*/ 	.word	0x000261b0


	//   ....[4]....
        /*5db4*/ 	.word	0x00027600


	//----- nvinfo : EIATTR_MAX_THREADS
	.align		4
.L_40:
        /*5db8*/ 	.byte	0x04, 0x05
        /*5dba*/ 	.short	(.L_42 - .L_41)
.L_41:
        /*5dbc*/ 	.word	0x00000180
        /*5dc0*/ 	.word	0x00000001
        /*5dc4*/ 	.word	0x00000001


	//----- nvinfo : EIATTR_CRS_STACK_SIZE
	.align		4
.L_42:
        /*5dc8*/ 	.byte	0x04, 0x1e
        /*5dca*/ 	.short	(.L_44 - .L_43)
.L_43:
        /*5dcc*/ 	.word	0x00000000


	//----- nvinfo : EIATTR_CBANK_PARAM_SIZE
	.align		4
.L_44:
        /*5dd0*/ 	.byte	0x03, 0x19
        /*5dd2*/ 	.short	0x0470


	//----- nvinfo : EIATTR_PARAM_CBANK
	.align		4
        /*5dd4*/ 	.byte	0x04, 0x0a
        /*5dd6*/ 	.short	(.L_46 - .L_45)
	.align		4
.L_45:
        /*5dd8*/ 	.word	index@(.nv.constant0._ZN7cutlass13device_kernelINS_4gemm6kernel13GemmUniversalIN4cute5tupleIJiiiiEEENS1_10collective13CollectiveMmaINS1_39MainloopSm90TmaGmmaRmemAWarpSpecializedILi3ENS5_IJNS4_1CILi1EEESB_SB_EEENS1_35KernelTmaWarpSpecializedCooperativeEEENS5_IJNSA_ILi256EEESF_NSA_ILi128EEEEEENS_12float_e5m2_tENS5_IJlSB_lEEESI_NS5_IJSB_llEEENS4_8TiledMMAINS4_8MMA_AtomIJNS4_4SM904GMMA31MMA_64x256x32_F32E5M2E5M2_RS_TNILNSO_7ScaleInE1ELSQ_1EEEEEENS4_6LayoutINS5_IJNSA_ILi2EEESB_SB_EEENS5_IJSB_NSA_ILi0EEESW_EEEEENS5_IJNS4_10UnderscoreESZ_SZ_EEEEENS4_13SM90_TMA_LOADENS4_14ComposedLayoutINS4_7SwizzleILi3ELi4ELi3EEENS4_18smem_ptr_flag_bitsILi8EEENST_INS5_IJNSA_ILi8EEESG_EEENS5_IJSG_SB_EEEEEEEvNS4_8identityES12_NS13_IS15_S17_NST_INS5_IJSG_S18_EEENS5_IJSB_SG_EEEEEEENS4_9Copy_AtomIJNS4_39AutoVectorizingCopyWithAssumedAlignmentILi128EEESI_EEES1D_EENS_8epilogue10collective6detail29Sm90TmaWarpSpecializedAdapterINS1O_15DefaultEpilogueISI_SJ_SJ_NS1N_6thread17LinearCombinationISI_Li1EffLNS1S_9ScaleType4KindE0ELNS_15FloatRoundStyleE2ESI_EENS1_15EpilogueDefaultEEEEEvvEEEEvNT_6ParamsE)
        /*5ddc*/ 	.short	0x0210
        /*5dde*/ 	.short	0x0470


	//----- nvinfo : EIATTR_SW_WAR
	.align		4
.L_46:
        /*5de0*/ 	.byte	0x04, 0x36
        /*5de2*/ 	.short	(.L_48 - .L_47)
.L_47:
        /*5de4*/ 	.word	0x00000008
.L_48:


//--------------------- .nv.callgraph             --------------------------
	.section	.nv.callgraph,"",@"SHT_CUDA_CALLGRAPH"
	.align	4
	.sectionentsize	8
	.align		4
        /*0000*/ 	.word	0x00000000
	.align		4
        /*0004*/ 	.word	0xffffffff
	.align		4
        /*0008*/ 	.word	index@(_ZN7cutlass13device_kernelINS_4gemm6kernel13GemmUniversalIN4cute5tupleIJiiiiEEENS1_10collective13CollectiveMmaINS1_39MainloopSm90TmaGmmaRmemAWarpSpecializedILi3ENS5_IJNS4_1CILi1EEESB_SB_EEENS1_35KernelTmaWarpSpecializedCooperativeEEENS5_IJNSA_ILi256EEESF_NSA_ILi128EEEEEENS_12float_e5m2_tENS5_IJlSB_lEEESI_NS5_IJSB_llEEENS4_8TiledMMAINS4_8MMA_AtomIJNS4_4SM904GMMA31MMA_64x256x32_F32E5M2E5M2_RS_TNILNSO_7ScaleInE1ELSQ_1EEEEEENS4_6LayoutINS5_IJNSA_ILi2EEESB_SB_EEENS5_IJSB_NSA_ILi0EEESW_EEEEENS5_IJNS4_10UnderscoreESZ_SZ_EEEEENS4_13SM90_TMA_LOADENS4_14ComposedLayoutINS4_7SwizzleILi3ELi4ELi3EEENS4_18smem_ptr_flag_bitsILi8EEENST_INS5_IJNSA_ILi8EEESG_EEENS5_IJSG_SB_EEEEEEEvNS4_8identityES12_NS13_IS15_S17_NST_INS5_IJSG_S18_EEENS5_IJSB_SG_EEEEEEENS4_9Copy_AtomIJNS4_39AutoVectorizingCopyWithAssumedAlignmentILi128EEESI_EEES1D_EENS_8epilogue10collective6detail29Sm90TmaWarpSpecializedAdapterINS1O_15DefaultEpilogueISI_SJ_SJ_NS1N_6thread17LinearCombinationISI_Li1EffLNS1S_9ScaleType4KindE0ELNS_15FloatRoundStyleE2ESI_EENS1_15EpilogueDefaultEEEEEvvEEEEvNT_6ParamsE)
	.align		4
        /*000c*/ 	.word	index@(__assertfail)
	.align		4
        /*0010*/ 	.word	0x00000000
	.align		4
        /*0014*/ 	.word	0xfffffffe
	.align		4
        /*0018*/ 	.word	0x00000000
	.align		4
        /*001c*/ 	.word	0xfffffffd
	.align		4
        /*0020*/ 	.word	0x00000000
	.align		4
        /*0024*/ 	.word	0xfffffffc


//--------------------- .nv.constant4             --------------------------
	.section	.nv.constant4,"a",@progbits
	.align	8
	.align		8
.nv.constant4:
        /*0000*/ 	.dword	__assertfail
	.align		8
        /*0008*/ 	.dword	__unnamed_1
	.align		8
        /*0010*/ 	.dword	__unnamed_2
	.align		8
        /*0018*/ 	.dword	_ZN40_INTERNAL_9bc1b565_4_k_cu_7ae2338b_276394cuda3std3__45__cpo5beginE
	.align		8
        /*0020*/ 	.dword	_ZN40_INTERNAL_9bc1b565_4_k_cu_7ae2338b_276394cuda3std3__45__cpo3endE
	.align		8
        /*0028*/ 	.dword	_ZN40_INTERNAL_9bc1b565_4_k_cu_7ae2338b_276394cuda3std3__45__cpo6cbeginE
	.align		8
        /*0030*/ 	.dword	_ZN40_INTERNAL_9bc1b565_4_k_cu_7ae2338b_276394cuda3std3__45__cpo4cendE
	.align		8
        /*0038*/ 	.dword	_ZN40_INTERNAL_9bc1b565_4_k_cu_7ae2338b_276394cuda3std3__442_GLOBAL__N__9bc1b565_4_k_cu_7ae2338b_276396ignoreE
	.align		8
        /*0040*/ 	.dword	_ZN40_INTERNAL_9bc1b565_4_k_cu_7ae2338b_276394cuda3std3__419piecewise_constructE
	.align		8
        /*0048*/ 	.dword	_ZN40_INTERNAL_9bc1b565_4_k_cu_7ae2338b_276394cuda3std3__48in_placeE
	.align		8
        /*0050*/ 	.dword	_ZN40_INTERNAL_9bc1b565_4_k_cu_7ae2338b_276394cuda3std6ranges3__45__cpo4swapE
	.align		8
        /*0058*/ 	.dword	_ZN40_INTERNAL_9bc1b565_4_k_cu_7ae2338b_276394cuda3std6ranges3__45__cpo9iter_moveE
	.align		8
        /*0060*/ 	.dword	_ZN40_INTERNAL_9bc1b565_4_k_cu_7ae2338b_276394cute7productE
	.align		8
        /*0068*/ 	.dword	_ZN40_INTERNAL_9bc1b565_4_k_cu_7ae2338b_276394cute1_E
	.align		8
        /*0070*/ 	.dword	$str$24
	.align		8
        /*0078*/ 	.dword	$str$25


//--------------------- .text._ZN7cutlass13device_kernelINS_4gemm6kernel13GemmUniversalIN4cute5tupleIJiiiiEEENS1_10collective13CollectiveMmaINS1_39MainloopSm90TmaGmmaRmemAWarpSpecializedILi3ENS5_IJNS4_1CILi1EEESB_SB_EEENS1_35KernelTmaWarpSpecializedCooperativeEEENS5_IJNSA_ILi256EEESF_NSA_ILi128EEEEEENS_12float_e5m2_tENS5_IJlSB_lEEESI_NS5_IJSB_llEEENS4_8TiledMMAINS4_8MMA_AtomIJNS4_4SM904GMMA31MMA_64x256x32_F32E5M2E5M2_RS_TNILNSO_7ScaleInE1ELSQ_1EEEEEENS4_6LayoutINS5_IJNSA_ILi2EEESB_SB_EEENS5_IJSB_NSA_ILi0EEESW_EEEEENS5_IJNS4_10UnderscoreESZ_SZ_EEEEENS4_13SM90_TMA_LOADENS4_14ComposedLayoutINS4_7SwizzleILi3ELi4ELi3EEENS4_18smem_ptr_flag_bitsILi8EEENST_INS5_IJNSA_ILi8EEESG_EEENS5_IJSG_SB_EEEEEEEvNS4_8identityES12_NS13_IS15_S17_NST_INS5_IJSG_S18_EEENS5_IJSB_SG_EEEEEEENS4_9Copy_AtomIJNS4_39AutoVectorizingCopyWithAssumedAlignmentILi128EEESI_EEES1D_EENS_8epilogue10collective6detail29Sm90TmaWarpSpecializedAdapterINS1O_15DefaultEpilogueISI_SJ_SJ_NS1N_6thread17LinearCombinationISI_Li1EffLNS1S_9ScaleType4KindE0ELNS_15FloatRoundStyleE2ESI_EENS1_15EpilogueDefaultEEEEEvvEEEEvNT_6ParamsE --------------------------
	.section	.text._ZN7cutlass13device_kernelINS_4gemm6kernel13GemmUniversalIN4cute5tupleIJiiiiEEENS1_10collective13CollectiveMmaINS1_39MainloopSm90TmaGmmaRmemAWarpSpecializedILi3ENS5_IJNS4_1CILi1EEESB_SB_EEENS1_35KernelTmaWarpSpecializedCooperativeEEENS5_IJNSA_ILi256EEESF_NSA_ILi128EEEEEENS_12float_e5m2_tENS5_IJlSB_lEEESI_NS5_IJSB_llEEENS4_8TiledMMAINS4_8MMA_AtomIJNS4_4SM904GMMA31MMA_64x256x32_F32E5M2E5M2_RS_TNILNSO_7ScaleInE1ELSQ_1EEEEEENS4_6LayoutINS5_IJNSA_ILi2EEESB_SB_EEENS5_IJSB_NSA_ILi0EEESW_EEEEENS5_IJNS4_10UnderscoreESZ_SZ_EEEEENS4_13SM90_TMA_LOADENS4_14ComposedLayoutINS4_7SwizzleILi3ELi4ELi3EEENS4_18smem_ptr_flag_bitsILi8EEENST_INS5_IJNSA_ILi8EEESG_EEENS5_IJSG_SB_EEEEEEEvNS4_8identityES12_NS13_IS15_S17_NST_INS5_IJSG_S18_EEENS5_IJSB_SG_EEEEEEENS4_9Copy_AtomIJNS4_39AutoVectorizingCopyWithAssumedAlignmentILi128EEESI_EEES1D_EENS_8epilogue10collective6detail29Sm90TmaWarpSpecializedAdapterINS1O_15DefaultEpilogueISI_SJ_SJ_NS1N_6thread17LinearCombinationISI_Li1EffLNS1S_9ScaleType4KindE0ELNS_15FloatRoundStyleE2ESI_EENS1_15EpilogueDefaultEEEEEvvEEEEvNT_6ParamsE,"ax",@progbits
	.align	128
.text._ZN7cutlass13device_kernelINS_4gemm6kernel13GemmUniversalIN4cute5tupleIJiiiiEEENS1_10collective13CollectiveMmaINS1_39MainloopSm90TmaGmmaRmemAWarpSpecializedILi3ENS5_IJNS4_1CILi1EEESB_SB_EEENS1_35KernelTmaWarpSpecializedCooperativeEEENS5_IJNSA_ILi256EEESF_NSA_ILi128EEEEEENS_12float_e5m2_tENS5_IJlSB_lEEESI_NS5_IJSB_llEEENS4_8TiledMMAINS4_8MMA_AtomIJNS4_4SM904GMMA31MMA_64x256x32_F32E5M2E5M2_RS_TNILNSO_7ScaleInE1ELSQ_1EEEEEENS4_6LayoutINS5_IJNSA_ILi2EEESB_SB_EEENS5_IJSB_NSA_ILi0EEESW_EEEEENS5_IJNS4_10UnderscoreESZ_SZ_EEEEENS4_13SM90_TMA_LOADENS4_14ComposedLayoutINS4_7SwizzleILi3ELi4ELi3EEENS4_18smem_ptr_flag_bitsILi8EEENST_INS5_IJNSA_ILi8EEESG_EEENS5_IJSG_SB_EEEEEEEvNS4_8identityES12_NS13_IS15_S17_NST_INS5_IJSG_S18_EEENS5_IJSB_SG_EEEEEEENS4_9Copy_AtomIJNS4_39AutoVectorizingCopyWithAssumedAlignmentILi128EEESI_EEES1D_EENS_8epilogue10collective6detail29Sm90TmaWarpSpecializedAdapterINS1O_15DefaultEpilogueISI_SJ_SJ_NS1N_6thread17LinearCombinationISI_Li1EffLNS1S_9ScaleType4KindE0ELNS_15FloatRoundStyleE2ESI_EENS1_15EpilogueDefaultEEEEEvvEEEEvNT_6ParamsE:
        .type           _ZN7cutlass13device_kernelINS_4gemm6kernel13GemmUniversalIN4cute5tupleIJiiiiEEENS1_10collective13CollectiveMmaINS1_39MainloopSm90TmaGmmaRmemAWarpSpecializedILi3ENS5_IJNS4_1CILi1EEESB_SB_EEENS1_35KernelTmaWarpSpecializedCooperativeEEENS5_IJNSA_ILi256EEESF_NSA_ILi128EEEEEENS_12float_e5m2_tENS5_IJlSB_lEEESI_NS5_IJSB_llEEENS4_8TiledMMAINS4_8MMA_AtomIJNS4_4SM904GMMA31MMA_64x256x32_F32E5M2E5M2_RS_TNILNSO_7ScaleInE1ELSQ_1EEEEEENS4_6LayoutINS5_IJNSA_ILi2EEESB_SB_EEENS5_IJSB_NSA_ILi0EEESW_EEEEENS5_IJNS4_10UnderscoreESZ_SZ_EEEEENS4_13SM90_TMA_LOADENS4_14ComposedLayoutINS4_7SwizzleILi3ELi4ELi3EEENS4_18smem_ptr_flag_bitsILi8EEENST_INS5_IJNSA_ILi8EEESG_EEENS5_IJSG_SB_EEEEEEEvNS4_8identityES12_NS13_IS15_S17_NST_INS5_IJSG_S18_EEENS5_IJSB_SG_EEEEEEENS4_9Copy_AtomIJNS4_39AutoVectorizingCopyWithAssumedAlignmentILi128EEESI_EEES1D_EENS_8epilogue10collective6detail29Sm90TmaWarpSpecializedAdapterINS1O_15DefaultEpilogueISI_SJ_SJ_NS1N_6thread17LinearCombinationISI_Li1EffLNS1S_9ScaleType4KindE0ELNS_15FloatRoundStyleE2ESI_EENS1_15EpilogueDefaultEEEEEvvEEEEvNT_6ParamsE,@function
        .size           _ZN7cutlass13device_kernelINS_4gemm6kernel13GemmUniversalIN4cute5tupleIJiiiiEEENS1_10collective13CollectiveMmaINS1_39MainloopSm90TmaGmmaRmemAWarpSpecializedILi3ENS5_IJNS4_1CILi1EEESB_SB_EEENS1_35KernelTmaWarpSpecializedCooperativeEEENS5_IJNSA_ILi256EEESF_NSA_ILi128EEEEEENS_12float_e5m2_tENS5_IJlSB_lEEESI_NS5_IJSB_llEEENS4_8TiledMMAINS4_8MMA_AtomIJNS4_4SM904GMMA31MMA_64x256x32_F32E5M2E5M2_RS_TNILNSO_7ScaleInE1ELSQ_1EEEEEENS4_6LayoutINS5_IJNSA_ILi2EEESB_SB_EEENS5_IJSB_NSA_ILi0EEESW_EEEEENS5_IJNS4_10UnderscoreESZ_SZ_EEEEENS4_13SM90_TMA_LOADENS4_14ComposedLayoutINS4_7SwizzleILi3ELi4ELi3EEENS4_18smem_ptr_flag_bitsILi8EEENST_INS5_IJNSA_ILi8EEESG_EEENS5_IJSG_SB_EEEEEEEvNS4_8identityES12_NS13_IS15_S17_NST_INS5_IJSG_S18_EEENS5_IJSB_SG_EEEEEEENS4_9Copy_AtomIJNS4_39AutoVectorizingCopyWithAssumedAlignmentILi128EEESI_EEES1D_EENS_8epilogue10collective6detail29Sm90TmaWarpSpecializedAdapterINS1O_15DefaultEpilogueISI_SJ_SJ_NS1N_6thread17LinearCombinationISI_Li1EffLNS1S_9ScaleType4KindE0ELNS_15FloatRoundStyleE2ESI_EENS1_15EpilogueDefaultEEEEEvvEEEEvNT_6ParamsE,(.L_x_595 - _ZN7cutlass13device_kernelINS_4gemm6kernel13GemmUniversalIN4cute5tupleIJiiiiEEENS1_10collective13CollectiveMmaINS1_39MainloopSm90TmaGmmaRmemAWarpSpecializedILi3ENS5_IJNS4_1CILi1EEESB_SB_EEENS1_35KernelTmaWarpSpecializedCooperativeEEENS5_IJNSA_ILi256EEESF_NSA_ILi128EEEEEENS_12float_e5m2_tENS5_IJlSB_lEEESI_NS5_IJSB_llEEENS4_8TiledMMAINS4_8MMA_AtomIJNS4_4SM904GMMA31MMA_64x256x32_F32E5M2E5M2_RS_TNILNSO_7ScaleInE1ELSQ_1EEEEEENS4_6LayoutINS5_IJNSA_ILi2EEESB_SB_EEENS5_IJSB_NSA_ILi0EEESW_EEEEENS5_IJNS4_10UnderscoreESZ_SZ_EEEEENS4_13SM90_TMA_LOADENS4_14ComposedLayoutINS4_7SwizzleILi3ELi4ELi3EEENS4_18smem_ptr_flag_bitsILi8EEENST_INS5_IJNSA_ILi8EEESG_EEENS5_IJSG_SB_EEEEEEEvNS4_8identityES12_NS13_IS15_S17_NST_INS5_IJSG_S18_EEENS5_IJSB_SG_EEEEEEENS4_9Copy_AtomIJNS4_39AutoVectorizingCopyWithAssumedAlignmentILi128EEESI_EEES1D_EENS_8epilogue10collective6detail29Sm90TmaWarpSpecializedAdapterINS1O_15DefaultEpilogueISI_SJ_SJ_NS1N_6thread17LinearCombinationISI_Li1EffLNS1S_9ScaleType4KindE0ELNS_15FloatRoundStyleE2ESI_EENS1_15EpilogueDefaultEEEEEvvEEEEvNT_6ParamsE)
        .other          _ZN7cutlass13device_kernelINS_4gemm6kernel13GemmUniversalIN4cute5tupleIJiiiiEEENS1_10collective13CollectiveMmaINS1_39MainloopSm90TmaGmmaRmemAWarpSpecializedILi3ENS5_IJNS4_1CILi1EEESB_SB_EEENS1_35KernelTmaWarpSpecializedCooperativeEEENS5_IJNSA_ILi256EEESF_NSA_ILi128EEEEEENS_12float_e5m2_tENS5_IJlSB_lEEESI_NS5_IJSB_llEEENS4_8TiledMMAINS4_8MMA_AtomIJNS4_4SM904GMMA31MMA_64x256x32_F32E5M2E5M2_RS_TNILNSO_7ScaleInE1ELSQ_1EEEEEENS4_6LayoutINS5_IJNSA_ILi2EEESB_SB_EEENS5_IJSB_NSA_ILi0EEESW_EEEEENS5_IJNS4_10UnderscoreESZ_SZ_EEEEENS4_13SM90_TMA_LOADENS4_14ComposedLayoutINS4_7SwizzleILi3ELi4ELi3EEENS4_18smem_ptr_flag_bitsILi8EEENST_INS5_IJNSA_ILi8EEESG_EEENS5_IJSG_SB_EEEEEEEvNS4_8identityES12_NS13_IS15_S17_NST_INS5_IJSG_S18_EEENS5_IJSB_SG_EEEEEEENS4_9Copy_AtomIJNS4_39AutoVectorizingCopyWithAssumedAlignmentILi128EEESI_EEES1D_EENS_8epilogue10collective6detail29Sm90TmaWarpSpecializedAdapterINS1O_15DefaultEpilogueISI_SJ_SJ_NS1N_6thread17LinearCombinationISI_Li1EffLNS1S_9ScaleType4KindE0ELNS_15FloatRoundStyleE2ESI_EENS1_15EpilogueDefaultEEEEEvvEEEEvNT_6ParamsE,@"STO_CUDA_ENTRY STV_DEFAULT"
_ZN7cutlass13device_kernelINS_4gemm6kernel13GemmUniversalIN4cute5tupleIJiiiiEEENS1_10collective13CollectiveMmaINS1_39MainloopSm90TmaGmmaRmemAWarpSpecializedILi3ENS5_IJNS4_1CILi1EEESB_SB_EEENS1_35KernelTmaWarpSpecializedCooperativeEEENS5_IJNSA_ILi256EEESF_NSA_ILi128EEEEEENS_12float_e5m2_tENS5_IJlSB_lEEESI_NS5_IJSB_llEEENS4_8TiledMMAINS4_8MMA_AtomIJNS4_4SM904GMMA31MMA_64x256x32_F32E5M2E5M2_RS_TNILNSO_7ScaleInE1ELSQ_1EEEEEENS4_6LayoutINS5_IJNSA_ILi2EEESB_SB_EEENS5_IJSB_NSA_ILi0EEESW_EEEEENS5_IJNS4_10UnderscoreESZ_SZ_EEEEENS4_13SM90_TMA_LOADENS4_14ComposedLayoutINS4_7SwizzleILi3ELi4ELi3EEENS4_18smem_ptr_flag_bitsILi8EEENST_INS5_IJNSA_ILi8EEESG_EEENS5_IJSG_SB_EEEEEEEvNS4_8identityES12_NS13_IS15_S17_NST_INS5_IJSG_S18_EEENS5_IJSB_SG_EEEEEEENS4_9Copy_AtomIJNS4_39AutoVectorizingCopyWithAssumedAlignmentILi128EEESI_EEES1D_EENS_8epilogue10collective6detail29Sm90TmaWarpSpecializedAdapterINS1O_15DefaultEpilogueISI_SJ_SJ_NS1N_6thread17LinearCombinationISI_Li1EffLNS1S_9ScaleType4KindE0ELNS_15FloatRoundStyleE2ESI_EENS1_15EpilogueDefaultEEEEEvvEEEEvNT_6ParamsE:
[----:B------:R-:W0:Y:S02]  /*0000*/  LDC R1, c[0x0][0x28] ;  /* 0x00000a00ff017b82 */ /* 0x000e240000000800 */
[----:B0-----:R-:W-:Y:S01]  /*0010*/  VIADD R1, R1, 0xfffff780 ;  /* 0xfffff78001017836 */ /* 0x001fe20000000000 */
[----:B------:R-:W0:Y:S01]  /*0020*/  S2R R2, SR_TID.X ;  /* 0x0000000000027919 */ /* 0x000e220000002100 */
[----:B------:R-:W-:Y:S01]  /*0030*/  ELECT P0, URZ, PT ;  /* 0x00000000003f782f */ /* 0x000fe20003800000 */
[----:B------:R-:W-:Y:S01]  /*0040*/  BSSY B0, `(.L_x_0) ;  /* 0x0000015000007945 */ /* 0x000fe20003800000 */
[--C-:B0-----:R-:W-:Y:S02]  /*0050*/  SHF.R.U32.HI R0, RZ, 0x5, R2.reuse ;  /* 0x00000005ff007819 */ /* 0x101fe40000011602 */
[----:B------:R-:W-:-:S03]  /*0060*/  SHF.R.U32.HI R2, RZ, 0x7, R2 ;  /* 0x00000007ff027819 */ /* 0x000fc60000011602 */
[----:B------:R-:W0:Y:S04]  /*0070*/  SHFL.IDX PT, R3, R0, RZ, 0x1f ;  /* 0x00001fff00037589 */ /* 0x000e2800000e0000 */
[----:B------:R-:W1:Y:S01]  /*0080*/  SHFL.IDX PT, R2, R2, RZ, 0x1f ;  /* 0x00001fff02027589 */ /* 0x000e6200000e0000 */
[----:B0-----:R-:W-:Y:S02]  /*0090*/  R2UR UR10, R3 ;  /* 0x00000000030a72ca */ /* 0x001fe400000e0000 */
[----:B-1----:R-:W-:-:S11]  /*00a0*/  R2UR UR5, R2 ;  /* 0x00000000020572ca */ /* 0x002fd600000e0000 */
[----:B------:R-:W-:Y:S02]  /*00b0*/  USHF.R.S32.HI UR4, URZ, 0x1f, UR10 ;  /* 0x0000001f3f047899 */ /* 0x000fe4000801140a */
[----:B------:R-:W-:Y:S02]  /*00c0*/  ISETP.NE.OR P0, PT, RZ, UR10, !P0 ;  /* 0x0000000aff007c0c */ /* 0x000fe4000c705670 */
[----:B------:R-:W-:-:S04]  /*00d0*/  ULEA.HI UR4, UR4, UR10, URZ, 0x2 ;  /* 0x0000000a04047291 */ /* 0x000fc8000f8f103f */
[----:B------:R-:W-:-:S04]  /*00e0*/  ULOP3.LUT UR4, UR4, 0xfffffffc, URZ, 0xc0, !UPT ;  /* 0xfffffffc04047892 */ /* 0x000fc8000f8ec03f */
[----:B------:R-:W-:-:S03]  /*00f0*/  UIADD3 UR10, UR10, -UR4, URZ ;  /* 0x800000040a0a7290 */ /* 0x000fc6000fffe03f */
[----:B------:R-:W-:Y:S09]  /*0100*/  @P0 BRA `(.L_x_1) ;  /* 0x0000000000200947 */ /* 0x000ff20003800000 */
[----:B------:R-:W-:Y:S02]  /*0110*/  ULDC.64 UR6, c[0x0][0x198] ;  /* 0x0000660000067ab9 */ /* 0x000fe40000000a00 */
[----:B------:R-:W-:Y:S02]  /*0120*/  UIADD3 UR8, UP0, UR6, 0xf0, URZ ;  /* 0x000000f006087890 */ /* 0x000fe4000ff1e03f */
[----:B------:R-:W-:Y:S02]  /*0130*/  UIADD3 UR6, UP1, UR6, 0x1f0, URZ ;  /* 0x000001f006067890 */ /* 0x000fe4000ff3e03f */
[----:B------:R-:W-:Y:S02]  /*0140*/  UIADD3.X UR9, URZ, UR7, URZ, UP0, !UPT ;  /* 0x000000073f097290 */ /* 0x000fe400087fe43f */
[----:B------:R-:W-:-:S07]  /*0150*/  UIADD3.X UR7, URZ, UR7, URZ, UP1, !UPT ;  /* 0x000000073f077290 */ /* 0x000fce0008ffe43f */
[----:B------:R0:W-:Y:S02]  /*0160*/  UTMACCTL.PF [UR8] ;  /* 0x00000000080079b9 */ /* 0x0001e40008040000 */
[----:B------:R0:W-:Y:S02]  /*0170*/  UTMACCTL.PF [UR6] ;  /* 0x00000000060079b9 */ /* 0x0001e40008040000 */
[----:B0-----:R-:W-:Y:S01]  /*0180*/  NOP ;  /* 0x0000000000007918 */ /* 0x001fe20000000000 */
.L_x_1:
[----:B------:R-:W-:Y:S05]  /*0190*/  BSYNC B0 ;  /* 0x0000000000007941 */ /* 0x000fea0003800000 */
.L_x_0:
[----:B------:R-:W0:Y:S01]  /*01a0*/  SHFL.IDX PT, R2, R0, RZ, 0x1f ;  /* 0x00001fff00027589 */ /* 0x000e2200000e0000 */
[----:B------:R-:W-:Y:S01]  /*01b0*/  UISETP.NE.AND UP0, UPT, UR10, 0x3, UPT ;  /* 0x000000030a00788c */ /* 0x000fe2000bf05270 */
[----:B------:R-:W-:Y:S01]  /*01c0*/  ISETP.NE.AND P1, PT, RZ, UR5, PT ;  /* 0x00000005ff007c0c */ /* 0x000fe2000bf25270 */
[----:B------:R-:W-:Y:S02]  /*01d0*/  UIADD3 UR18, UR5, -0x1, URZ ;  /* 0xffffffff05127890 */ /* 0x000fe4000fffe03f */
[----:B------:R-:W-:Y:S02]  /*01e0*/  UISETP.EQ.OR UP0, UPT, UR10, URZ, !UP0 ;  /* 0x0000003f0a00728c */ /* 0x000fe4000c702670 */
[----:B------:R-:W-:Y:S02]  /*01f0*/  UISETP.GE.U32.AND UP1, UPT, UR18, 0x2, UPT ;  /* 0x000000021200788c */ /* 0x000fe4000bf26070 */
[----:B------:R-:W-:-:S04]  /*0200*/  UISETP.EQ.AND UP0, UPT, UR5, URZ, UP0 ;  /* 0x0000003f0500728c */ /* 0x000fc80008702270 */
[----:B------:R-:W-:-:S04]  /*0210*/  USEL UR43, URZ, 0x1, !UP0 ;  /* 0x000000013f2b7887 */ /* 0x000fc8000c000000 */
[----:B------:R-:W-:Y:S01]  /*0220*/  USEL UR43, UR43, 0x2, UP1 ;  /* 0x000000022b2b7887 */ /* 0x000fe20008800000 */
[----:B0-----:R-:W-:-:S13]  /*0230*/  ISETP.NE.AND P0, PT, R2, RZ, PT ;  /* 0x000000ff0200720c */ /* 0x001fda0003f05270 */
[----:B------:R-:W-:Y:S05]  /*0240*/  @P0 BRA `(.L_x_2) ;  /* 0x0000000000500947 */ /* 0x000fea0003800000 */
[----:B------:R-:W0:Y:S01]  /*0250*/  S2UR UR8, SR_CgaCtaId ;  /* 0x00000000000879c3 */ /* 0x000e220000008800 */
[----:B------:R-:W-:Y:S01]  /*0260*/  UMOV UR4, 0x400 ;  /* 0x0000040000047882 */ /* 0x000fe20000000000 */
[----:B------:R-:W-:Y:S01]  /*0270*/  UMOV UR5, 0x1 ;  /* 0x0000000100057882 */ /* 0x000fe20000000000 */
[----:B------:R-:W-:Y:S01]  /*0280*/  UMOV UR6, 0x100 ;  /* 0x0000010000067882 */ /* 0x000fe20000000000 */
[----:B------:R-:W-:Y:S01]  /*0290*/  ELECT P0, URZ, PT ;  /* 0x00000000003f782f */ /* 0x000fe20003800000 */
[----:B------:R-:W-:-:S04]  /*02a0*/  UIADD3 UR6, -UR6, 0x100000, URZ ;  /* 0x0010000006067890 */ /* 0x000fc8000fffe13f */
[----:B------:R-:W-:Y:S02]  /*02b0*/  USHF.L.U32 UR7, UR6, 0xb, URZ ;  /* 0x0000000b06077899 */ /* 0x000fe4000800063f */
[----:B------:R-:W-:Y:S02]  /*02c0*/  USHF.L.U32 UR6, UR6, 0x1, URZ ;  /* 0x0000000106067899 */ /* 0x000fe4000800063f */
[----:B0-----:R-:W-:Y:S02]  /*02d0*/  ULEA UR8, UR8, UR4, 0x18 ;  /* 0x0000000408087291 */ /* 0x001fe4000f8ec03f */
[----:B------:R-:W-:-:S04]  /*02e0*/  UIADD3 UR4, -UR5, 0x100000, URZ ;  /* 0x0010000005047890 */ /* 0x000fc8000fffe13f */
[----:B------:R-:W-:Y:S02]  /*02f0*/  USHF.L.U32 UR5, UR4, 0xb, URZ ;  /* 0x0000000b04057899 */ /* 0x000fe4000800063f */
[----:B------:R-:W-:Y:S01]  /*0300*/  USHF.L.U32 UR4, UR4, 0x1, URZ ;  /* 0x0000000104047899 */ /* 0x000fe2000800063f */
[----:B------:R-:W0:Y:S11]  /*0310*/  FENCE.VIEW.ASYNC.S ;  /* 0x00000000000073c6 */ /* 0x000e360000000000 */
[----:B0-----:R0:W1:Y:S01]  /*0320*/  SYNCS.EXCH.64 URZ, [UR8], UR4 ;  /* 0x00000004083f75b2 */ /* 0x0010620008000100 */
[----:B------:R0:W2:Y:S01]  /*0330*/  SYNCS.EXCH.64 URZ, [UR8+0x18], UR6 ;  /* 0x00001806083f75b2 */ /* 0x0000a20008000100 */
[----:B------:R0:W3:Y:S01]  /*0340*/  SYNCS.EXCH.64 URZ, [UR8+0x8], UR4 ;  /* 0x00000804083f75b2 */ /* 0x0000e20008000100 */
[----:B------:R0:W4:Y:S01]  /*0350*/  SYNCS.EXCH.64 URZ, [UR8+0x20], UR6 ;  /* 0x00002006083f75b2 */ /* 0x0001220008000100 */
[----:B------:R0:W0:Y:S01]  /*0360*/  SYNCS.EXCH.64 URZ, [UR8+0x10], UR4 ;  /* 0x00001004083f75b2 */ /* 0x0000220008000100 */
[----:B------:R0:W0:Y:S01]  /*0370*/  SYNCS.EXCH.64 URZ, [UR8+0x28], UR6 ;  /* 0x00002806083f75b2 */ /* 0x0000220008000100 */
[----:B------:R-:W-:Y:S01]  /*0380*/  NOP ;  /* 0x0000000000007918 */ /* 0x000fe20000000000 */
.L_x_2:
[----:B------:R-:W5:Y:S01]  /*0390*/  SHFL.IDX PT, R0, R0, RZ, 0x1f ;  /* 0x00001fff00007589 */ /* 0x000f6200000e0000 */
[----:B------:R-:W-:Y:S01]  /*03a0*/  ELECT P0, URZ, PT ;  /* 0x00000000003f782f */ /* 0x000fe20003800000 */
[----:B------:R-:W1:Y:S01]  /*03b0*/  S2UR UR17, SR_CTAID.Y ;  /* 0x00000000001179c3 */ /* 0x000e620000002600 */
[----:B0-----:R-:W-:Y:S01]  /*03c0*/  ULDC UR5, c[0x0][0x65c] ;  /* 0x0001970000057ab9 */ /* 0x001fe20000000800 */
[----:B------:R-:W-:Y:S01]  /*03d0*/  UMOV UR12, 0x20 ;  /* 0x00000020000c7882 */ /* 0x000fe20000000000 */
[----:B------:R-:W-:Y:S01]  /*03e0*/  UISETP.NE.AND UP2, UPT, UR5, 0x1, UPT ;  /* 0x000000010500788c */ /* 0x000fe2000bf45270 */
[----:B------:R-:W-:Y:S01]  /*03f0*/  NOP ;  /* 0x0000000000007918 */ /* 0x000fe20000000000 */
[----:B------:R-:W-:Y:S02]  /*0400*/  NOP ;  /* 0x0000000000007918 */ /* 0x000fe40000000000 */
[----:B------:R-:W-:Y:S01]  /*0410*/  UP2UR UR42, UPR, URZ, 0x4 ;  /* 0x000000043f2a7883 */ /* 0x000fe20008000000 */
[----:B------:R-:W0:Y:S01]  /*0420*/  S2UR UR4, SR_CTAID.X ;  /* 0x00000000000479c3 */ /* 0x000e220000002500 */
[----:B------:R-:W-:-:S02]  /*0430*/  PLOP3.LUT P2, PT, PT, PT, UP2, 0x80, 0x0 ;  /* 0x000000000000781c */ /* 0x000fc40003f4f028 */
[----:B------:R-:W-:Y:S02]  /*0440*/  PLOP3.LUT P4, PT, PT, PT, UP2, 0x80, 0x0 ;  /* 0x000000000000781c */ /* 0x000fe40003f8f028 */
[----:B------:R-:W-:Y:S01]  /*0450*/  PLOP3.LUT P3, PT, PT, PT, UP2, 0x80, 0x0 ;  /* 0x000000000000781c */ /* 0x000fe20003f6f028 */
[----:B------:R-:W-:Y:S01]  /*0460*/  @UP2 ULDC UR14, c[0x0][0x10] ;  /* 0x00000400000e2ab9 */ /* 0x000fe20000000800 */
[----:B------:R-:W-:Y:S01]  /*0470*/  @UP2 UMOV UR9, URZ ;  /* 0x0000003f00092c82 */ /* 0x000fe20008000000 */
[----:B------:R-:W-:Y:S01]  /*0480*/  @!UP2 ULDC UR11, c[0x0][0xc] ;  /* 0x00000300000baab9 */ /* 0x000fe20000000800 */
[----:B-----5:R-:W-:Y:S01]  /*0490*/  ISETP.NE.OR P0, PT, R0, RZ, !P0 ;  /* 0x000000ff0000720c */ /* 0x020fe20004705670 */
[----:B-1----:R-:W-:Y:S02]  /*04a0*/  @UP2 UMOV UR7, UR17 ;  /* 0x0000001100072c82 */ /* 0x002fe40008000000 */
[----:B------:R-:W-:Y:S01]  /*04b0*/  @UP2 UMOV UR8, UR7 ;  /* 0x0000000700082c82 */ /* 0x000fe20008000000 */
[----:B------:R-:W-:Y:S01]  /*04c0*/  @!UP2 UMOV UR7, UR17 ;  /* 0x000000110007ac82 */ /* 0x000fe20008000000 */
[----:B0-----:R-:W-:-:S08]  /*04d0*/  @UP2 UIMAD.WIDE.U32 UR14, UR4, UR14, UR8 ;  /* 0x0000000e040e22a5 */ /* 0x001fd0000f8e0008 */
[----:B------:R-:W-:Y:S01]  /*04e0*/  VOTEU.ALL UP0, P0 ;  /* 0x00000000003f7886 */ /* 0x000fe20000000000 */
[----:B------:R-:W-:Y:S01]  /*04f0*/  VOTEU.ALL UP1, P0 ;  /* 0x00000000003f7886 */ /* 0x000fe20000020000 */
[----:B------:R-:W-:-:S03]  /*0500*/  IMAD.U32 R2, RZ, RZ, UR14 ;  /* 0x0000000eff027e24 */ /* 0x000fc6000f8e00ff */
[----:B------:R-:W0:Y:S01]  /*0510*/  @!UP0 S2UR UR6, SR_CgaCtaId ;  /* 0x00000000000689c3 */ /* 0x000e220000008800 */
[----:B------:R-:W-:Y:S01]  /*0520*/  @!UP0 UMOV UR5, 0x400 ;  /* 0x0000040000058882 */ /* 0x000fe20000000000 */
[----:B------:R-:W-:-:S04]  /*0530*/  @!UP0 UIADD3 UR12, -UR12, 0x100000, URZ ;  /* 0x001000000c0c8890 */ /* 0x000fc8000fffe13f */
[----:B------:R-:W-:Y:S02]  /*0540*/  @!UP0 USHF.L.U32 UR13, UR12, 0xb, URZ ;  /* 0x0000000b0c0d8899 */ /* 0x000fe4000800063f */
[----:B------:R-:W-:Y:S01]  /*0550*/  @!UP0 USHF.L.U32 UR12, UR12, 0x1, URZ ;  /* 0x000000010c0c8899 */ /* 0x000fe2000800063f */
[----:B------:R-:W-:Y:S01]  /*0560*/  IMAD.U32 R3, RZ, RZ, UR15 ;  /* 0x0000000fff037e24 */ /* 0x000fe2000f8e00ff */
[----:B0-----:R-:W-:Y:S01]  /*0570*/  @!UP0 ULEA UR16, UR6, UR5, 0x18 ;  /* 0x0000000506108291 */ /* 0x001fe2000f8ec03f */
[----:B------:R-:W-:Y:S01]  /*0580*/  VOTEU.ALL UP0, P0 ;  /* 0x00000000003f7886 */ /* 0x000fe20000000000 */
[----:B------:R-:W-:Y:S01]  /*0590*/  PLOP3.LUT P0, PT, PT, PT, UP2, 0x80, 0x0 ;  /* 0x000000000000781c */ /* 0x000fe20003f0f028 */
[----:B------:R-:W-:Y:S01]  /*05a0*/  UMOV UR5, URZ ;  /* 0x0000003f00057c82 */ /* 0x000fe20008000000 */
[----:B------:R-:W-:Y:S01]  /*05b0*/  @UP2 UMOV UR6, URZ ;  /* 0x0000003f00062c82 */ /* 0x000fe20008000000 */
[----:B------:R-:W-:Y:S02]  /*05c0*/  @!UP2 UIMAD.WIDE.U32 UR8, UR11, UR7, UR4 ;  /* 0x000000070b08a2a5 */ /* 0x000fe4000f8e0004 */
[----:B------:R-:W-:-:S04]  /*05d0*/  @UP2 UIADD3 UR6, UR15, UR6, URZ ;  /* 0x000000060f062290 */ /* 0x000fc8000fffe03f */
[----:B------:R-:W-:Y:S01]  /*05e0*/  IMAD.U32 R5, RZ, RZ, UR9 ;  /* 0x00000009ff057e24 */ /* 0x000fe2000f8e00ff */
[----:B------:R-:W0:Y:S02]  /*05f0*/  FENCE.VIEW.ASYNC.S ;  /* 0x00000000000073c6 */ /* 0x000e240000000000 */
[----:B0-----:R0:W2:Y:S01]  /*0600*/  @!UP0 SYNCS.EXCH.64 URZ, [UR16+0x40], UR12 ;  /* 0x0000400c103f85b2 */ /* 0x0010a20008000100 */
[----:B------:R-:W-:Y:S02]  /*0610*/  @P2 IMAD.U32 R6, RZ, RZ, UR6 ;  /* 0x00000006ff062e24 */ /* 0x000fe4000f8e00ff */
[----:B------:R-:W-:Y:S02]  /*0620*/  @P0 IMAD.MOV.U32 R7, RZ, RZ, R2 ;  /* 0x000000ffff070224 */ /* 0x000fe400078e0002 */
[----:B------:R-:W-:Y:S02]  /*0630*/  IMAD.U32 R2, RZ, RZ, UR8 ;  /* 0x00000008ff027e24 */ /* 0x000fe4000f8e00ff */
[----:B------:R-:W-:-:S02]  /*0640*/  @!P4 IMAD.MOV.U32 R6, RZ, RZ, R5 ;  /* 0x000000ffff06c224 */ /* 0x000fc400078e0005 */
[----:B------:R-:W-:Y:S02]  /*0650*/  @!P3 IMAD.MOV.U32 R7, RZ, RZ, R2 ;  /* 0x000000ffff07b224 */ /* 0x000fe400078e0002 */
[----:B------:R-:W-:Y:S01]  /*0660*/  IMAD.U32 R3, RZ, RZ, UR9 ;  /* 0x00000009ff037e24 */ /* 0x000fe2000f8e00ff */
[----:B------:R0:W-:Y:S01]  /*0670*/  STL [R1+0x200], R6 ;  /* 0x0002000601007387 */ /* 0x0001e20000100800 */
[----:B------:R-:W-:-:S03]  /*0680*/  IMAD.U32 R4, RZ, RZ, UR8 ;  /* 0x00000008ff047e24 */ /* 0x000fc6000f8e00ff */
[----:B------:R0:W-:Y:S01]  /*0690*/  STL [R1+0x204], R7 ;  /* 0x0002040701007387 */ /* 0x0001e20000100800 */
[----:B------:R0:W2:Y:S01]  /*06a0*/  @!UP1 SYNCS.EXCH.64 URZ, [UR16+0x48], UR12 ;  /* 0x0000480c103f95b2 */ /* 0x0000a20008000100 */
[----:B------:R-:W-:Y:S01]  /*06b0*/  NOP ;  /* 0x0000000000007918 */ /* 0x000fe20000000000 */
[----:B--234-:R-:W-:Y:S06]  /*06c0*/  BAR.SYNC.DEFER_BLOCKING 0x0 ;  /* 0x0000000000007b1d */ /* 0x01cfec0000010000 */
[----:B------:R-:W-:Y:S05]  /*06d0*/  @!P1 BRA `(.L_x_3) ;  /* 0x0000025000e49947 */ /* 0x000fea0003800000 */
[----:B------:R-:W-:-:S06]  /*06e0*/  UISETP.GT.U32.AND UP0, UPT, UR18, 0x1, UPT ;  /* 0x000000011200788c */ /* 0x000fcc000bf04070 */
[----:B------:R-:W-:-:S13]  /*06f0*/  PLOP3.LUT P0, PT, PT, PT, UP0, 0x80, 0x0 ;  /* 0x000000000000781c */ /* 0x000fda0003f0f008 */
[----:B0-----:R-:W-:Y:S05]  /*0700*/  @P0 EXIT ;  /* 0x000000000000094d */ /* 0x001fea0003800000 */
[----:B------:R-:W-:Y:S01]  /*0710*/  ULDC.64 UR8, c[0x0][0x650] ;  /* 0x0001940000087ab9 */ /* 0x000fe20000000a00 */
[----:B------:R-:W-:Y:S01]  /*0720*/  UMOV UR45, 0xffffffff ;  /* 0xffffffff002d7882 */ /* 0x000fe20000000000 */
[----:B------:R-:W-:Y:S01]  /*0730*/  ISETP.GE.U32.AND P0, PT, R7, UR8, PT ;  /* 0x0000000807007c0c */ /* 0x000fe2000bf06070 */
[----:B------:R-:W-:Y:S01]  /*0740*/  UMOV UR41, 0xffffffff ;  /* 0xffffffff00297882 */ /* 0x000fe20000000000 */
[----:B------:R-:W-:Y:S01]  /*0750*/  UMOV UR44, 0xffffffff ;  /* 0xffffffff002c7882 */ /* 0x000fe20000000000 */
[----:B------:R-:W-:Y:S02]  /*0760*/  PRMT R0, RZ, 0x7610, R0 ;  /* 0x00007610ff007816 */ /* 0x000fe40000000000 */
[----:B------:R-:W-:-:S13]  /*0770*/  ISETP.GE.U32.AND.EX P0, PT, R6, UR9, PT, P0 ;  /* 0x0000000906007c0c */ /* 0x000fda000bf06100 */
[----:B------:R-:W-:Y:S05]  /*0780*/  @P0 BRA `(.L_x_4) ;  /* 0x0000000400800947 */ /* 0x000fea0003800000 */
[----:B------:R-:W-:Y:S01]  /*0790*/  I2FP.F32.U32 R0, UR4 ;  /* 0x0000000400007c45 */ /* 0x000fe20008201000 */
[----:B------:R-:W-:Y:S01]  /*07a0*/  ULDC.64 UR16, c[0x0][0x628] ;  /* 0x00018a0000107ab9 */ /* 0x000fe20000000a00 */
[----:B------:R-:W-:Y:S01]  /*07b0*/  ULDC UR6, c[0x0][0x150] ;  /* 0x0000540000067ab9 */ /* 0x000fe20000000800 */
[----:B------:R-:W-:Y:S01]  /*07c0*/  ISETP.NE.U32.AND P0, PT, RZ, UR16, PT ;  /* 0x00000010ff007c0c */ /* 0x000fe2000bf05070 */
[----:B------:R-:W-:Y:S01]  /*07d0*/  ULDC UR15, c[0x0][0x630] ;  /* 0x00018c00000f7ab9 */ /* 0x000fe20000000800 */
[----:B------:R-:W-:Y:S01]  /*07e0*/  FMUL R0, R0, UR6 ;  /* 0x0000000600007c20 */ /* 0x000fe20008400000 */
[----:B------:R-:W-:Y:S01]  /*07f0*/  R2UR UR18, R7 ;  /* 0x00000000071272ca */ /* 0x000fe200000e0000 */
[----:B------:R-:W-:Y:S01]  /*0800*/  ULDC UR20, c[0x0][0x154] ;  /* 0x0000550000147ab9 */ /* 0x000fe20000000800 */
[----:B------:R-:W-:Y:S01]  /*0810*/  ISETP.NE.AND.EX P0, PT, RZ, UR17, PT, P0 ;  /* 0x00000011ff007c0c */ /* 0x000fe2000bf05300 */
[----:B------:R0:W1:Y:S01]  /*0820*/  F2I.U32.TRUNC.NTZ R2, R0 ;  /* 0x0000000000027305 */ /* 0x000062000020f000 */
[----:B------:R-:W-:-:S02]  /*0830*/  R2UR UR19, R6 ;  /* 0x00000000061372ca */ /* 0x000fc400000e0000 */
[----:B------:R-:W-:Y:S02]  /*0840*/  R2UR UR8, R7 ;  /* 0x00000000070872ca */ /* 0x000fe400000e0000 */
[----:B------:R-:W-:-:S07]  /*0850*/  R2UR UR9, R6 ;  /* 0x00000000060972ca */ /* 0x000fce00000e0000 */
[----:B0-----:R-:W-:Y:S08]  /*0860*/  @!P0 BRA `(.L_x_5) ;  /* 0x0000000000308947 */ /* 0x001ff00003800000 */
[----:B------:R-:W-:Y:S01]  /*0870*/  R2UR UR8, R7 ;  /* 0x00000000070872ca */ /* 0x000fe200000e0000 */
[----:B------:R-:W-:Y:S01]  /*0880*/  ULDC UR6, c[0x0][0x634] ;  /* 0x00018d0000067ab9 */ /* 0x000fe20000000800 */
[----:B------:R-:W-:-:S11]  /*0890*/  R2UR UR14, R6 ;  /* 0x00000000060e72ca */ /* 0x000fd600000e0000 */
[----:B------:R-:W-:-:S04]  /*08a0*/  UIADD3 UR6, UP0, UR8, UR6, URZ ;  /* 0x0000000608067290 */ /* 0x000fc8000ff1e03f */
[----:B------:R-:W-:-:S04]  /*08b0*/  UIADD3.X UR14, URZ, UR14, URZ, UP0, !UPT ;  /* 0x0000000e3f0e7290 */ /* 0x000fc800087fe43f */
[----:B------:R-:W-:-:S04]  /*08c0*/  UIMAD.WIDE.U32 UR8, UR14, UR16, URZ ;  /* 0x000000100e0872a5 */ /* 0x000fc8000f8e003f */
[----:B------:R-:W-:Y:S02]  /*08d0*/  UIMAD.WIDE.U32 UR10, UP0, UR6, UR17, UR8 ;  /* 0x00000011060a72a5 */ /* 0x000fe4000f800008 */
[----:B------:R-:W-:Y:S02]  /*08e0*/  UIMAD.WIDE.U32 UR8, UR6, UR16, URZ ;  /* 0x00000010060872a5 */ /* 0x000fe4000f8e003f */
[----:B------:R-:W-:Y:S02]  /*08f0*/  UIADD3.X UR13, URZ, URZ, URZ, UP0, !UPT ;  /* 0x0000003f3f0d7290 */ /* 0x000fe400087fe43f */
[----:B------:R-:W-:Y:S01]  /*0900*/  UIADD3 URZ, UP0, UR9, UR10, URZ ;  /* 0x0000000a093f7290 */ /* 0x000fe2000ff1e03f */
[----:B------:R-:W-:-:S03]  /*0910*/  UMOV UR12, UR11 ;  /* 0x0000000b000c7c82 */ /* 0x000fc60008000000 */
[----:B------:R-:W-:-:S12]  /*0920*/  UIMAD.WIDE.U32.X UR8, UR14, UR17, UR12, UP0 ;  /* 0x000000110e0872a5 */ /* 0x000fd800080e040c */
.L_x_5:
[----:B------:R-:W-:Y:S01]  /*0930*/  USHF.R.U64 UR44, UR8, UR15, UR9 ;  /* 0x0000000f082c7299 */ /* 0x000fe20008001209 */
[----:B------:R-:W-:Y:S01]  /*0940*/  I2FP.F32.U32 R0, UR7 ;  /* 0x0000000700007c45 */ /* 0x000fe20008201000 */
[----:B------:R-:W-:Y:S01]  /*0950*/  USHF.R.U32.HI UR5, URZ, UR15, UR9 ;  /* 0x0000000f3f057299 */ /* 0x000fe20008011609 */
[----:B-1----:R-:W-:Y:S01]  /*0960*/  R2UR UR12, R2 ;  /* 0x00000000020c72ca */ /* 0x002fe200000e0000 */
[----:B------:R-:W-:Y:S02]  /*0970*/  UIADD3 UR6, UP0, URZ, -UR44, URZ ;  /* 0x8000002c3f067290 */ /* 0x000fe4000ff1e03f */
[----:B------:R-:W-:Y:S01]  /*0980*/  FMUL R0, R0, UR20 ;  /* 0x0000001400007c20 */ /* 0x000fe20008400000 */
[----:B------:R-:W-:Y:S01]  /*0990*/  ULDC.64 UR8, c[0x0][0x620] ;  /* 0x0001880000087ab9 */ /* 0x000fe20000000a00 */
[----:B------:R-:W-:Y:S01]  /*09a0*/  UIADD3.X UR5, URZ, ~UR5, URZ, UP0, !UPT ;  /* 0x800000053f057290 */ /* 0x000fe200087fe43f */
[----:B------:R-:W-:Y:S01]  /*09b0*/  UMOV UR10, UR18 ;  /* 0x00000012000a7c82 */ /* 0x000fe20008000000 */
[----:B------:R-:W-:-:S02]  /*09c0*/  UMOV UR11, UR19 ;  /* 0x00000013000b7c82 */ /* 0x000fc40008000000 */
[----:B------:R-:W-:Y:S01]  /*09d0*/  UIMAD UR5, UR5, UR8, URZ ;  /* 0x00000008050572a4 */ /* 0x000fe2000f8e023f */
[----:B------:R-:W0:Y:S01]  /*09e0*/  F2I.U32.TRUNC.NTZ R0, R0 ;  /* 0x0000000000007305 */ /* 0x000e22000020f000 */
[----:B------:R-:W-:Y:S02]  /*09f0*/  UIMAD.WIDE.U32 UR10, UR6, UR8, UR10 ;  /* 0x00000008060a72a5 */ /* 0x000fe4000f8e000a */
[----:B------:R-:W-:Y:S01]  /*0a00*/  UIMAD UR6, UR6, UR9, UR5 ;  /* 0x00000009060672a4 */ /* 0x000fe2000f8e0205 */
[----:B------:R-:W-:Y:S01]  /*0a10*/  ULDC UR21, c[0x0][0x658] ;  /* 0x0001960000157ab9 */ /* 0x000fe20000000800 */
[----:B------:R-:W-:Y:S02]  /*0a20*/  UMOV UR19, 0xffffffff ;  /* 0xffffffff00137882 */ /* 0x000fe40000000000 */
[----:B------:R-:W-:Y:S01]  /*0a30*/  UIADD3 UR6, UR11, UR6, URZ ;  /* 0x000000060b067290 */ /* 0x000fe2000fffe03f */
[----:B------:R-:W-:Y:S01]  /*0a40*/  ULDC UR15, c[0x0][0x618] ;  /* 0x00018600000f7ab9 */ /* 0x000fe20000000800 */
[----:B------:R-:W-:Y:S01]  /*0a50*/  ULDC.64 UR8, c[0x0][0x640] ;  /* 0x0001900000087ab9 */ /* 0x000fe20000000a00 */
[----:B------:R-:W-:Y:S01]  /*0a60*/  USHF.L.U32 UR11, UR19, UR21, URZ ;  /* 0x00000015130b7299 */ /* 0x000fe2000800063f */
[----:B------:R-:W-:Y:S01]  /*0a70*/  ISETP.NE.U32.AND P0, PT, RZ, UR8, PT ;  /* 0x00000008ff007c0c */ /* 0x000fe2000bf05070 */
[----:B------:R-:W-:-:S02]  /*0a80*/  USHF.R.U64 UR19, UR10, UR15, UR6 ;  /* 0x0000000f0a137299 */ /* 0x000fc40008001206 */
[----:B------:R-:W-:Y:S01]  /*0a90*/  USHF.R.U32.HI UR10, URZ, UR15, UR6 ;  /* 0x0000000f3f0a7299 */ /* 0x000fe20008011606 */
[----:B0-----:R-:W-:Y:S01]  /*0aa0*/  R2UR UR14, R0 ;  /* 0x00000000000e72ca */ /* 0x001fe200000e0000 */
[----:B------:R-:W-:Y:S01]  /*0ab0*/  ULDC UR17, c[0x0][0x608] ;  /* 0x0001820000117ab9 */ /* 0x000fe20000000800 */
[----:B------:R-:W-:Y:S01]  /*0ac0*/  ISETP.NE.AND.EX P0, PT, RZ, UR9, PT, P0 ;  /* 0x00000009ff007c0c */ /* 0x000fe2000bf05300 */
[----:B------:R-:W-:Y:S02]  /*0ad0*/  USHF.R.U64 UR23, UR19, UR17, UR10 ;  /* 0x0000001113177299 */ /* 0x000fe4000800120a */
[----:B------:R-:W-:Y:S01]  /*0ae0*/  USHF.R.U32.HI UR10, URZ, UR17, UR10 ;  /* 0x000000113f0a7299 */ /* 0x000fe2000801160a */
[----:B------:R-:W-:Y:S01]  /*0af0*/  UMOV UR16, 0x1 ;  /* 0x0000000100107882 */ /* 0x000fe20000000000 */
[----:B------:R-:W-:Y:S02]  /*0b00*/  UIADD3 UR12, -UR12, URZ, URZ ;  /* 0x0000003f0c0c7290 */ /* 0x000fe4000fffe13f */
[----:B------:R-:W-:-:S02]  /*0b10*/  USHF.R.U64 UR24, UR23, UR21, UR10 ;  /* 0x0000001517187299 */ /* 0x000fc4000800120a */
[----:B------:R-:W-:Y:S01]  /*0b20*/  USHF.L.U32 UR6, UR16, UR21, URZ ;  /* 0x0000001510067299 */ /* 0x000fe2000800063f */
[----:B------:R-:W-:Y:S01]  /*0b30*/  ULDC UR13, c[0x0][0x144] ;  /* 0x00005100000d7ab9 */ /* 0x000fe20000000800 */
[----:B------:R-:W-:Y:S01]  /*0b40*/  ULDC UR5, c[0x0][0x600] ;  /* 0x0001800000057ab9 */ /* 0x000fe20000000800 */
[----:B------:R-:W-:Y:S02]  /*0b50*/  ULOP3.LUT UR16, URZ, UR11, URZ, 0x33, !UPT ;  /* 0x0000000b3f107292 */ /* 0x000fe4000f8e333f */
[----:B------:R-:W-:Y:S02]  /*0b60*/  USHF.R.U32.HI UR11, URZ, UR21, UR10 ;  /* 0x000000153f0b7299 */ /* 0x000fe4000801160a */
[----:B------:R-:W-:Y:S02]  /*0b70*/  UIADD3 UR18, UR5, -0x1, URZ ;  /* 0xffffffff05127890 */ /* 0x000fe4000fffe03f */
[----:B------:R-:W-:Y:S02]  /*0b80*/  UIADD3 UR20, -UR14, URZ, URZ ;  /* 0x0000003f0e147290 */ /* 0x000fe4000fffe13f */
[----:B------:R-:W-:Y:S01]  /*0b90*/  UIMAD UR4, UR13, UR12, UR4 ;  /* 0x0000000c0d0472a4 */ /* 0x000fe2000f8e0204 */
[----:B------:R-:W-:Y:S01]  /*0ba0*/  ULDC UR25, c[0x0][0x148] ;  /* 0x0000520000197ab9 */ /* 0x000fe20000000800 */
[----:B------:R-:W-:Y:S01]  /*0bb0*/  ULDC UR21, c[0x0][0x648] ;  /* 0x0001920000157ab9 */ /* 0x000fe20000000800 */
[----:B------:R-:W-:Y:S01]  /*0bc0*/  ULDC UR22, c[0x0][0x638] ;  /* 0x00018e0000167ab9 */ /* 0x000fe20000000800 */
[----:B------:R-:W-:Y:S01]  /*0bd0*/  UMOV UR10, UR24 ;  /* 0x00000018000a7c82 */ /* 0x000fe20008000000 */
[----:B------:R-:W-:Y:S07]  /*0be0*/  @!P0 BRA `(.L_x_6) ;  /* 0x0000000000308947 */ /* 0x000fee0003800000 */
[----:B------:R-:W-:Y:S02]  /*0bf0*/  ULDC UR14, c[0x0][0x64c] ;  /* 0x00019300000e7ab9 */ /* 0x000fe40000000800 */
        /* <DEDUP_REMOVED lines=8> */
[----:B------:R-:W-:-:S07]  /*0c80*/  UIMAD.WIDE.U32.X UR8, UR17, UR9, UR14, UP0 ;  /* 0x00000009110872a5 */ /* 0x000fce00080e040e */
[----:B------:R-:W-:Y:S01]  /*0c90*/  UMOV UR10, UR8 ;  /* 0x00000008000a7c82 */ /* 0x000fe20008000000 */
[----:B------:R-:W-:-:S05]  /*0ca0*/  UMOV UR11, UR9 ;  /* 0x00000009000b7c82 */ /* 0x000fca0008000000 */
.L_x_6:
[----:B------:R-:W-:Y:S01]  /*0cb0*/  UISETP.NE.AND UP0, UPT, UR42, URZ, UPT ;  /* 0x0000003f2a00728c */ /* 0x000fe2000bf05270 */
[----:B------:R-:W-:Y:S01]  /*0cc0*/  IMAD.MOV.U32 R0, RZ, RZ, 0x1 ;  /* 0x00000001ff007424 */ /* 0x000fe200078e00ff */
[----:B------:R-:W-:Y:S02]  /*0cd0*/  USHF.R.U64 UR8, UR10, UR21, UR11 ;  /* 0x000000150a087299 */ /* 0x000fe4000800120b */
[----:B------:R-:W-:Y:S02]  /*0ce0*/  ULOP3.LUT UR16, UR23, UR16, URZ, 0xc0, !UPT ;  /* 0x0000001017107292 */ /* 0x000fe4000f8ec03f */
[----:B------:R-:W-:Y:S02]  /*0cf0*/  ULOP3.LUT UR18, UR19, UR18, URZ, 0xc0, !UPT ;  /* 0x0000001213127292 */ /* 0x000fe4000f8ec03f */
[----:B------:R-:W-:-:S03]  /*0d00*/  UIMAD UR16, UR6, UR8, UR16 ;  /* 0x00000008061072a4 */ /* 0x000fc6000f8e0210 */
[----:B------:R-:W-:Y:S02]  /*0d10*/  @UP0 UIMAD UR4, UR25, UR20, UR7 ;  /* 0x00000014190402a4 */ /* 0x000fe4000f8e0207 */
[----:B------:R-:W-:-:S04]  /*0d20*/  UIADD3 UR7, -UR8, URZ, URZ ;  /* 0x0000003f08077290 */ /* 0x000fc8000fffe13f */
[----:B------:R-:W-:-:S03]  /*0d30*/  UIMAD UR6, UR7, UR22, UR24 ;  /* 0x00000016070672a4 */ /* 0x000fc6000f8e0218 */
[----:B------:R-:W-:Y:S01]  /*0d40*/  ULDC UR7, c[0x0][0x610] ;  /* 0x0001840000077ab9 */ /* 0x000fe20000000800 */
[----:B------:R-:W-:Y:S02]  /*0d50*/  UIMAD UR6, UR6, UR5, UR18 ;  /* 0x00000005060672a4 */ /* 0x000fe4000f8e0212 */
[----:B------:R-:W-:-:S04]  /*0d60*/  UIMAD UR4, UR16, UR7, UR4 ;  /* 0x00000007100472a4 */ /* 0x000fc8000f8e0204 */
[----:B------:R-:W-:Y:S02]  /*0d70*/  USEL UR41, UR6, UR4, !UP0 ;  /* 0x0000000406297287 */ /* 0x000fe4000c000000 */
[----:B------:R-:W-:-:S12]  /*0d80*/  USEL UR45, UR4, UR6, !UP0 ;  /* 0x00000006042d7287 */ /* 0x000fd8000c000000 */
.L_x_4:
[----:B------:R-:W-:-:S08]  /*0d90*/  NOP ;  /* 0x0000000000007918 */ /* 0x000fd00000000000 */
[----:B------:R-:W0:Y:S02]  /*0da0*/  USETMAXREG.TRY_ALLOC.CTAPOOL UP0, 0xf0 ;  /* 0x000000f0000079c8 */ /* 0x000e240008000600 */
[----:B0-----:R-:W-:-:S13]  /*0db0*/  PLOP3.LUT P0, PT, PT, PT, UP0, 0x80, 0x0 ;  /* 0x000000000000781c */ /* 0x001fda0003f0f008 */
[----:B------:R-:W-:Y:S05]  /*0dc0*/  @!P0 BRA `(.L_x_4) ;  /* 0xfffffffc00f08947 */ /* 0x000fea000383ffff */
[----:B------:R-:W-:Y:S01]  /*0dd0*/  ULDC.64 UR4, c[0x0][0x598] ;  /* 0x0001660000047ab9 */ /* 0x000fe20000000a00 */
[----:B------:R-:W-:Y:S01]  /*0de0*/  ULDC.64 UR36, c[0x0][0x208] ;  /* 0x0000820000247ab9 */ /* 0x000fe20000000a00 */
[----:B------:R-:W-:-:S04]  /*0df0*/  ISETP.NE.U32.AND P0, PT, RZ, UR4, PT ;  /* 0x00000004ff007c0c */ /* 0x000fc8000bf05070 */
[----:B------:R-:W-:-:S13]  /*0e00*/  ISETP.NE.AND.EX P0, PT, RZ, UR5, PT, P0 ;  /* 0x00000005ff007c0c */ /* 0x000fda000bf05300 */
[----:B------:R-:W-:Y:S05]  /*0e10*/  @!P0 BRA `(.L_x_7) ;  /* 0x00000000001c8947 */ /* 0x000fea0003800000 */
[----:B------:R-:W0:Y:S02]  /*0e20*/  LDC.64 R2, c[0x0][0x598] ;  /* 0x00016600ff027b82 */ /* 0x000e240000000a00 */
[----:B0-----:R-:W2:Y:S02]  /*0e30*/  LDG.E.64 R2, desc[UR36][R2.64] ;  /* 0x0000002402027981 */ /* 0x001ea4000c1e1b00 */
[----:B--2---:R-:W-:-:S04]  /*0e40*/  ISETP.NE.U32.AND P0, PT, R2, RZ, PT ;  /* 0x000000ff0200720c */ /* 0x004fc80003f05070 */
[----:B------:R-:W-:-:S13]  /*0e50*/  ISETP.NE.AND.EX P0, PT, R3, RZ, PT, P0 ;  /* 0x000000ff0300720c */ /* 0x000fda0003f05300 */
[----:B------:R-:W-:Y:S05]  /*0e60*/  @!P0 BRA `(.L_x_7) ;  /* 0x0000000000088947 */ /* 0x000fea0003800000 */
[----:B------:R0:W5:Y:S01]  /*0e70*/  LD.E R2, desc[UR36][R2.64] ;  /* 0x0000002402027980 */ /* 0x000162000c101900 */
[----:B------:R-:W-:Y:S05]  /*0e80*/  BRA `(.L_x_8) ;  /* 0x0000000000247947 */ /* 0x000fea0003800000 */
.L_x_7:
[----:B------:R-:W-:Y:S02]  /*0e90*/  ULDC.64 UR4, c[0x0][0x588] ;  /* 0x0001620000047ab9 */ /* 0x000fe40000000a00 */
[----:B------:R-:W-:-:S04]  /*0ea0*/  ISETP.NE.U32.AND P0, PT, RZ, UR4, PT ;  /* 0x00000004ff007c0c */ /* 0x000fc8000bf05070 */
[----:B------:R-:W-:-:S13]  /*0eb0*/  ISETP.NE.AND.EX P0, PT, RZ, UR5, PT, P0 ;  /* 0x00000005ff007c0c */ /* 0x000fda000bf05300 */
[----:B------:R-:W-:Y:S05]  /*0ec0*/  @!P0 BRA `(.L_x_9) ;  /* 0x00000000000c8947 */ /* 0x000fea0003800000 */
[----:B------:R-:W0:Y:S02]  /*0ed0*/  LDC.64 R2, c[0x0][0x588] ;  /* 0x00016200ff027b82 */ /* 0x000e240000000a00 */
[----:B0-----:R1:W5:Y:S01]  /*0ee0*/  LDG.E R2, desc[UR36][R2.64] ;  /* 0x0000002402027981 */ /* 0x001362000c1e1900 */
[----:B------:R-:W-:Y:S05]  /*0ef0*/  BRA `(.L_x_8) ;  /* 0x0000000000087947 */ /* 0x000fea0003800000 */
.L_x_9:
[----:B------:R-:W-:Y:S02]  /*0f00*/  ULDC UR4, c[0x0][0x580] ;  /* 0x0001600000047ab9 */ /* 0x000fe40000000800 */
[----:B------:R-:W-:-:S07]  /*0f10*/  IMAD.U32 R2, RZ, RZ, UR4 ;  /* 0x00000004ff027e24 */ /* 0x000fce000f8e00ff */
.L_x_8:
[----:B------:R-:W-:Y:S02]  /*0f20*/  ULDC.64 UR4, c[0x0][0x5a0] ;  /* 0x0001680000047ab9 */ /* 0x000fe40000000a00 */
[----:B------:R-:W-:-:S04]  /*0f30*/  ISETP.NE.U32.AND P0, PT, RZ, UR4, PT ;  /* 0x00000004ff007c0c */ /* 0x000fc8000bf05070 */
[----:B------:R-:W-:-:S13]  /*0f40*/  ISETP.NE.AND.EX P0, PT, RZ, UR5, PT, P0 ;  /* 0x00000005ff007c0c */ /* 0x000fda000bf05300 */
[----:B------:R-:W-:Y:S05]  /*0f50*/  @!P0 BRA `(.L_x_10) ;  /* 0x00000000001c8947 */ /* 0x000fea0003800000 */
[----:B------:R-:W2:Y:S02]  /*0f60*/  LDC.64 R4, c[0x0][0x5a0] ;  /* 0x00016800ff047b82 */ /* 0x000ea40000000a00 */
[----:B--2---:R-:W2:Y:S02]  /*0f70*/  LDG.E.64 R4, desc[UR36][R4.64] ;  /* 0x0000002404047981 */ /* 0x004ea4000c1e1b00 */
[----:B--2---:R-:W-:-:S04]  /*0f80*/  ISETP.NE.U32.AND P0, PT, R4, RZ, PT ;  /* 0x000000ff0400720c */ /* 0x004fc80003f05070 */
[----:B------:R-:W-:-:S13]  /*0f90*/  ISETP.NE.AND.EX P0, PT, R5, RZ, PT, P0 ;  /* 0x000000ff0500720c */ /* 0x000fda0003f05300 */
[----:B------:R-:W-:Y:S05]  /*0fa0*/  @!P0 BRA `(.L_x_10) ;  /* 0x0000000000088947 */ /* 0x000fea0003800000 */
[----:B------:R2:W5:Y:S01]  /*0fb0*/  LD.E R16, desc[UR36][R4.64] ;  /* 0x0000002404107980 */ /* 0x000562000c101900 */
[----:B------:R-:W-:Y:S05]  /*0fc0*/  BRA `(.L_x_11) ;  /* 0x0000000000247947 */ /* 0x000fea0003800000 */
.L_x_10:
[----:B------:R-:W-:Y:S02]  /*0fd0*/  ULDC.64 UR4, c[0x0][0x590] ;  /* 0x0001640000047ab9 */ /* 0x000fe40000000a00 */
[----:B------:R-:W-:-:S04]  /*0fe0*/  ISETP.NE.U32.AND P0, PT, RZ, UR4, PT ;  /* 0x00000004ff007c0c */ /* 0x000fc8000bf05070 */
[----:B------:R-:W-:-:S13]  /*0ff0*/  ISETP.NE.AND.EX P0, PT, RZ, UR5, PT, P0 ;  /* 0x00000005ff007c0c */ /* 0x000fda000bf05300 */
[----:B------:R-:W-:Y:S05]  /*1000*/  @!P0 BRA `(.L_x_12) ;  /* 0x00000000000c8947 */ /* 0x000fea0003800000 */
[----:B------:R-:W2:Y:S02]  /*1010*/  LDC.64 R16, c[0x0][0x590] ;  /* 0x00016400ff107b82 */ /* 0x000ea40000000a00 */
[----:B--2---:R3:W5:Y:S01]  /*1020*/  LDG.E R16, desc[UR36][R16.64] ;  /* 0x0000002410107981 */ /* 0x004762000c1e1900 */
[----:B------:R-:W-:Y:S05]  /*1030*/  BRA `(.L_x_11) ;  /* 0x0000000000087947 */ /* 0x000fea0003800000 */
.L_x_12:
[----:B------:R-:W-:Y:S02]  /*1040*/  ULDC UR4, c[0x0][0x584] ;  /* 0x0001610000047ab9 */ /* 0x000fe40000000800 */
[----:B------:R-:W-:-:S07]  /*1050*/  IMAD.U32 R16, RZ, RZ, UR4 ;  /* 0x00000004ff107e24 */ /* 0x000fce000f8e00ff */
.L_x_11:
[----:B------:R-:W-:-:S13]  /*1060*/  LOP3.LUT P0, RZ, R0, 0xff, RZ, 0xc0, !PT ;  /* 0x000000ff00ff7812 */ /* 0x000fda000780c0ff */
[----:B------:R-:W-:Y:S05]  /*1070*/  @!P0 EXIT ;  /* 0x000000000000894d */ /* 0x000fea0003800000 */
[----:B------:R-:W-:Y:S01]  /*1080*/  ULDC UR4, c[0x0][0x28c] ;  /* 0x0000a30000047ab9 */ /* 0x000fe20000000800 */
[----:B------:R-:W-:Y:S01]  /*1090*/  UMOV UR38, URZ ;  /* 0x0000003f00267c82 */ /* 0x000fe20008000000 */
[----:B------:R-:W-:Y:S01]  /*10a0*/  UIADD3 UR4, UR4, 0x7f, URZ ;  /* 0x0000007f04047890 */ /* 0x000fe2000fffe03f */
[----:B------:R-:W-:-:S03]  /*10b0*/  UMOV UR39, URZ ;  /* 0x0000003f00277c82 */ /* 0x000fc60008000000 */
[----:B------:R-:W-:-:S04]  /*10c0*/  USHF.R.S32.HI UR5, URZ, 0x1f, UR4 ;  /* 0x0000001f3f057899 */ /* 0x000fc80008011404 */
[----:B------:R-:W-:-:S04]  /*10d0*/  ULEA.HI UR5, UR5, UR4, URZ, 0x7 ;  /* 0x0000000405057291 */ /* 0x000fc8000f8f383f */
[----:B------:R-:W-:-:S12]  /*10e0*/  USHF.R.S32.HI UR40, URZ, 0x7, UR5 ;  /* 0x000000073f287899 */ /* 0x000fd80008011405 */
.L_x_557:
[----:B01----:R-:W0:Y:S01]  /*10f0*/  S2R R3, SR_CgaCtaId ;  /* 0x0000000000037919 */ /* 0x003e220000008800 */
[----:B------:R-:W-:-:S04]  /*1100*/  MOV R0, 0x400 ;  /* 0x0000040000007802 */ /* 0x000fc80000000f00 */
[----:B0-----:R-:W-:-:S05]  /*1110*/  LEA R0, R3, R0, 0x18 ;  /* 0x0000000003007211 */ /* 0x001fca00078ec0ff */
[----:B------:R-:W-:-:S05]  /*1120*/  VIADD R0, R0, 0x800 ;  /* 0x0000080000007836 */ /* 0x000fca0000000000 */
[----:B------:R-:W-:-:S13]  /*1130*/  LOP3.LUT P0, RZ, R0, 0x3ff, RZ, 0xc0, !PT ;  /* 0x000003ff00ff7812 */ /* 0x000fda000780c0ff */
[----:B---34-:R-:W-:Y:S05]  /*1140*/  @!P0 BRA `(.L_x_13) ;  /* 0x0000000000408947 */ /* 0x018fea0003800000 */
[----:B------:R-:W-:Y:S01]  /*1150*/  MOV R0, 0x0 ;  /* 0x0000000000007802 */ /* 0x000fe20000000f00 */
[----:B------:R-:W-:Y:S01]  /*1160*/  ULDC.64 UR4, c[0x4][0x70] ;  /* 0x01001c0000047ab9 */ /* 0x000fe20000000a00 */
[----:B------:R-:W-:Y:S01]  /*1170*/  ULDC.64 UR6, c[0x4][0x8] ;  /* 0x0100020000067ab9 */ /* 0x000fe20000000a00 */
[----:B--2---:R-:W-:Y:S01]  /*1180*/  IMAD.U32 R4, RZ, RZ, UR4 ;  /* 0x00000004ff047e24 */ /* 0x004fe2000f8e00ff */
[----:B------:R0:W1:Y:S01]  /*1190*/  LDC.64 R14, c[0x4][R0] ;  /* 0x01000000000e7b82 */ /* 0x0000620000000a00 */
[----:B------:R-:W-:Y:S01]  /*11a0*/  IMAD.U32 R5, RZ, RZ, UR5 ;  /* 0x00000005ff057e24 */ /* 0x000fe2000f8e00ff */
[----:B------:R-:W-:Y:S01]  /*11b0*/  ULDC.64 UR4, c[0x4][0x78] ;  /* 0x01001e0000047ab9 */ /* 0x000fe20000000a00 */
[----:B------:R-:W-:Y:S02]  /*11c0*/  IMAD.U32 R10, RZ, RZ, UR6 ;  /* 0x00000006ff0a7e24 */ /* 0x000fe4000f8e00ff */
[----:B------:R-:W-:Y:S02]  /*11d0*/  IMAD.U32 R6, RZ, RZ, UR4 ;  /* 0x00000004ff067e24 */ /* 0x000fe4000f8e00ff */
[----:B------:R-:W-:-:S02]  /*11e0*/  IMAD.U32 R7, RZ, RZ, UR5 ;  /* 0x00000005ff077e24 */ /* 0x000fc4000f8e00ff */
[----:B------:R-:W-:Y:S02]  /*11f0*/  IMAD.U32 R11, RZ, RZ, UR7 ;  /* 0x00000007ff0b7e24 */ /* 0x000fe4000f8e00ff */
[----:B------:R-:W-:Y:S02]  /*1200*/  IMAD.MOV.U32 R8, RZ, RZ, 0x70 ;  /* 0x00000070ff087424 */ /* 0x000fe400078e00ff */
[----:B------:R-:W-:Y:S02]  /*1210*/  IMAD.MOV.U32 R12, RZ, RZ, 0x1 ;  /* 0x00000001ff0c7424 */ /* 0x000fe400078e00ff */
[----:B0-----:R-:W-:-:S07]  /*1220*/  IMAD.MOV.U32 R13, RZ, RZ, RZ ;  /* 0x000000ffff0d7224 */ /* 0x001fce00078e00ff */
[----:B------:R-:W-:-:S07]  /*1230*/  LEPC R20, `(.L_x_13) ;  /* 0x000000001014794e */ /* 0x000fce0000000000 */
[----:B-1-3-5:R-:W-:Y:S05]  /*1240*/  CALL.ABS.NOINC R14 ;  /* 0x000000000e007343 */ /* 0x02afea0003c00000 */
.L_x_13:
[----:B------:R-:W0:Y:S01]  /*1250*/  S2R R3, SR_CgaCtaId ;  /* 0x0000000000037919 */ /* 0x000e220000008800 */
[----:B------:R-:W-:-:S04]  /*1260*/  MOV R0, 0x400 ;  /* 0x0000040000007802 */ /* 0x000fc80000000f00 */
[----:B0-----:R-:W-:-:S05]  /*1270*/  LEA R0, R3, R0, 0x18 ;  /* 0x0000000003007211 */ /* 0x001fca00078ec0ff */
[----:B------:R-:W-:-:S05]  /*1280*/  VIADD R18, R0, 0x18800 ;  /* 0x0001880000127836 */ /* 0x000fca0000000000 */
[----:B------:R-:W-:-:S13]  /*1290*/  LOP3.LUT P0, RZ, R18, 0x3ff, RZ, 0xc0, !PT ;  /* 0x000003ff12ff7812 */ /* 0x000fda000780c0ff */
[----:B------:R-:W-:Y:S05]  /*12a0*/  @!P0 BRA `(.L_x_14) ;  /* 0x00000000007c8947 */ /* 0x000fea0003800000 */
[----:B---3--:R-:W-:Y:S01]  /*12b0*/  MOV R17, 0x0 ;  /* 0x0000000000117802 */ /* 0x008fe20000000f00 */
        /* <DEDUP_REMOVED lines=14> */
[----:B-1---5:R-:W-:Y:S05]  /*13a0*/  CALL.ABS.NOINC R14 ;  /* 0x000000000e007343 */ /* 0x022fea0003c00000 */
.L_x_15:
[----:B------:R0:W1:Y:S01]  /*13b0*/  LDC.64 R14, c[0x4][R17] ;  /* 0x01000000110e7b82 */ /* 0x0000620000000a00 */
[----:B------:R-:W-:Y:S01]  /*13c0*/  ULDC.64 UR4, c[0x4][0x70] ;  /* 0x01001c0000047ab9 */ /* 0x000fe20000000a00 */
[----:B------:R-:W-:Y:S01]  /*13d0*/  ULDC.64 UR6, c[0x4][0x10] ;  /* 0x0100040000067ab9 */ /* 0x000fe20000000a00 */
[----:B------:R-:W-:Y:S02]  /*13e0*/  IMAD.U32 R4, RZ, RZ, UR4 ;  /* 0x00000004ff047e24 */ /* 0x000fe4000f8e00ff */
        /* <DEDUP_REMOVED lines=10> */
[----:B-1----:R-:W-:Y:S05]  /*1490*/  CALL.ABS.NOINC R14 ;  /* 0x000000000e007343 */ /* 0x002fea0003c00000 */
.L_x_14:
[----:B---3--:R-:W0:Y:S01]  /*14a0*/  S2R R17, SR_TID.X ;  /* 0x0000000000117919 */ /* 0x008e220000002100 */
[----:B------:R-:W-:-:S06]  /*14b0*/  ULOP3.LUT UR4, UR43, 0x1, URZ, 0xfc, !UPT ;  /* 0x000000012b047892 */ /* 0x000fcc000f8efc3f */
[----:B------:R-:W-:Y:S01]  /*14c0*/  IMAD.U32 R0, RZ, RZ, UR4 ;  /* 0x00000004ff007e24 */ /* 0x000fe2000f8e00ff */
[----:B------:R-:W-:-:S04]  /*14d0*/  UMOV UR4, 0xffffffff ;  /* 0xffffffff00047882 */ /* 0x000fc80000000000 */
[----:B------:R-:W-:Y:S02]  /*14e0*/  ISETP.NE.AND P0, PT, R0, 0x3, PT ;  /* 0x000000030000780c */ /* 0x000fe40003f05270 */
[----:B0-----:R-:W-:-:S04]  /*14f0*/  LOP3.LUT R13, R17, 0x80, RZ, 0xc0, !PT ;  /* 0x00000080110d7812 */ /* 0x001fc800078ec0ff */
[----:B------:R-:W-:Y:S01]  /*1500*/  SHF.R.U32.HI R13, RZ, 0x7, R13 ;  /* 0x00000007ff0d7819 */ /* 0x000fe2000001160d */
[----:B------:R-:W-:Y:S06]  /*1510*/  BRA.DIV UR4, `(.L_x_16) ;  /* 0x00000262043c7947 */ /* 0x000fec000b800000 */
.L_x_584:
[----:B------:R-:W-:Y:S05]  /*1520*/  @!P0 BRA `(.L_x_17) ;  /* 0x0000000000048947 */ /* 0x000fea0003800000 */
[----:B------:R-:W-:Y:S01]  /*1530*/  BPT.TRAP 0x1 ;  /* 0x000000040000795c */ /* 0x000fe20000300000 */
.L_x_17:
[----:B------:R-:W0:Y:S01]  /*1540*/  S2UR UR5, SR_CgaCtaId ;  /* 0x00000000000579c3 */ /* 0x000e220000008800 */
[----:B------:R-:W-:Y:S01]  /*1550*/  UMOV UR4, 0x400 ;  /* 0x0000040000047882 */ /* 0x000fe20000000000 */
[----:B------:R-:W-:Y:S02]  /*1560*/  IMAD.U32 R0, RZ, RZ, UR38 ;  /* 0x00000026ff007e24 */ /* 0x000fe4000f8e00ff */
[----:B------:R-:W-:-:S03]  /*1570*/  IMAD.U32 R3, RZ, RZ, UR39 ;  /* 0x00000027ff037e24 */ /* 0x000fc6000f8e00ff */
[----:B------:R-:W-:Y:S01]  /*1580*/  SHF.L.U32 R0, R0, 0x1f, RZ ;  /* 0x0000001f00007819 */ /* 0x000fe200000006ff */
[----:B0-----:R-:W-:-:S06]  /*1590*/  ULEA UR4, UR5, UR4, 0x18 ;  /* 0x0000000405047291 */ /* 0x001fcc000f8ec03f */
[----:B------:R-:W-:-:S04]  /*15a0*/  IMAD.U32 R6, RZ, RZ, UR4 ;  /* 0x00000004ff067e24 */ /* 0x000fc8000f8e00ff */
[----:B------:R-:W-:-:S04]  /*15b0*/  IMAD R3, R3, 0x8, R6 ;  /* 0x0000000803037824 */ /* 0x000fc800078e0206 */
[----:B------:R0:W1:Y:S01]  /*15c0*/  SYNCS.PHASECHK.TRANS64.TRYWAIT P1, [R3+URZ], R0 ;  /* 0x00000000030075a7 */ /* 0x000062000802017f */
[----:B------:R-:W-:Y:S05]  /*15d0*/  @!P0 BRA `(.L_x_18) ;  /* 0x0000000000048947 */ /* 0x000fea0003800000 */
[----:B------:R-:W-:Y:S01]  /*15e0*/  BPT.TRAP 0x1 ;  /* 0x000000040000795c */ /* 0x000fe20000300000 */
.L_x_18:
[----:B-1----:R-:W-:Y:S05]  /*15f0*/  @P1 BRA `(.L_x_19) ;  /* 0x0000000000081947 */ /* 0x002fea0003800000 */
[----:B------:R-:W1:Y:S02]  /*1600*/  SYNCS.PHASECHK.TRANS64.TRYWAIT P1, [R3+URZ], R0 ;  /* 0x00000000030075a7 */ /* 0x000e64000802017f */
[----:B-1----:R-:W-:Y:S05]  /*1610*/  @!P1 BRA `(.L_x_20) ;  /* 0x0000026000189947 */ /* 0x002fea0003800000 */
.L_x_19:
[----:B------:R-:W-:-:S04]  /*1620*/  UIADD3 UR4, UR39, 0x1, URZ ;  /* 0x0000000127047890 */ /* 0x000fc8000fffe03f */
[----:B------:R-:W-:Y:S02]  /*1630*/  UISETP.NE.AND UP0, UPT, UR4, 0x3, UPT ;  /* 0x000000030400788c */ /* 0x000fe4000bf05270 */
[----:B------:R-:W-:Y:S02]  /*1640*/  IMAD.U32 R8, RZ, RZ, UR4 ;  /* 0x00000004ff087e24 */ /* 0x000fe4000f8e00ff */
[----:B------:R-:W-:Y:S02]  /*1650*/  USEL UR4, URZ, 0x1, UP0 ;  /* 0x000000013f047887 */ /* 0x000fe40008000000 */
[----:B------:R-:W-:Y:S02]  /*1660*/  PLOP3.LUT P1, PT, PT, PT, UP0, 0x80, 0x0 ;  /* 0x000000000000781c */ /* 0x000fe40003f2f008 */
[----:B------:R-:W-:Y:S02]  /*1670*/  ULOP3.LUT UR4, UR38, UR4, URZ, 0x3c, !UPT ;  /* 0x0000000426047292 */ /* 0x000fe4000f8e3c3f */
[----:B------:R-:W-:-:S04]  /*1680*/  SEL R8, R8, RZ, P1 ;  /* 0x000000ff08087207 */ /* 0x000fc80000800000 */
[----:B------:R-:W-:Y:S01]  /*1690*/  IMAD.U32 R9, RZ, RZ, UR4 ;  /* 0x00000004ff097e24 */ /* 0x000fe2000f8e00ff */
[----:B------:R-:W-:Y:S06]  /*16a0*/  @!P0 BRA `(.L_x_21) ;  /* 0x0000000000048947 */ /* 0x000fec0003800000 */
[----:B------:R-:W-:Y:S01]  /*16b0*/  BPT.TRAP 0x1 ;  /* 0x000000040000795c */ /* 0x000fe20000300000 */
.L_x_21:
[----:B------:R-:W2:Y:S01]  /*16c0*/  S2R R7, SR_TID.X ;  /* 0x0000000000077919 */ /* 0x000ea20000002100 */
[----:B------:R-:W-:Y:S01]  /*16d0*/  USHF.L.U32 UR4, UR39, 0xf, URZ ;  /* 0x0000000f27047899 */ /* 0x000fe2000800063f */
[----:B------:R-:W-:Y:S02]  /*16e0*/  IMAD.MOV.U32 R20, RZ, RZ, 0x90 ;  /* 0x00000090ff147424 */ /* 0x000fe400078e00ff */
[----:B------:R-:W-:Y:S02]  /*16f0*/  IMAD.U32 R22, RZ, RZ, UR40 ;  /* 0x00000028ff167e24 */ /* 0x000fe4000f8e00ff */
[C---:B--2---:R-:W-:Y:S01]  /*1700*/  IMAD.SHL.U32 R5, R7.reuse, 0x200, RZ ;  /* 0x0000020007057824 */ /* 0x044fe200078e00ff */
[C---:B01----:R-:W-:Y:S02]  /*1710*/  LOP3.LUT R0, R7.reuse, 0x2, RZ, 0xc0, !PT ;  /* 0x0000000207007812 */ /* 0x043fe400078ec0ff */
[----:B------:R-:W-:Y:S02]  /*1720*/  LOP3.LUT R4, R7, 0xe0, RZ, 0xc0, !PT ;  /* 0x000000e007047812 */ /* 0x000fe400078ec0ff */
[----:B------:R-:W-:Y:S01]  /*1730*/  LOP3.LUT R5, R5, 0x200, RZ, 0xc0, !PT ;  /* 0x0000020005057812 */ /* 0x000fe200078ec0ff */
[----:B------:R-:W-:Y:S01]  /*1740*/  IMAD.SHL.U32 R0, R0, 0x200, RZ ;  /* 0x0000020000007824 */ /* 0x000fe200078e00ff */
[----:B------:R-:W-:-:S02]  /*1750*/  SHF.R.U32.HI R3, RZ, 0x2, R7 ;  /* 0x00000002ff037819 */ /* 0x000fc40000011607 */
[----:B------:R-:W-:Y:S01]  /*1760*/  LEA.HI R4, R4, R5, RZ, 0x1f ;  /* 0x0000000504047211 */ /* 0x000fe200078ff8ff */
[----:B------:R-:W-:Y:S01]  /*1770*/  IMAD.SHL.U32 R5, R7, 0x40, RZ ;  /* 0x0000004007057824 */ /* 0x000fe200078e00ff */
[----:B------:R-:W-:Y:S02]  /*1780*/  LOP3.LUT R3, R3, 0x7, RZ, 0xc0, !PT ;  /* 0x0000000703037812 */ /* 0x000fe400078ec0ff */
[----:B------:R-:W-:Y:S01]  /*1790*/  R2P PR, R7, 0x60 ;  /* 0x0000006007007804 */ /* 0x000fe20000000000 */
[----:B------:R-:W-:Y:S01]  /*17a0*/  IMAD.MOV.U32 R7, RZ, RZ, 0x120 ;  /* 0x00000120ff077424 */ /* 0x000fe200078e00ff */
[----:B------:R-:W-:Y:S02]  /*17b0*/  LOP3.LUT R3, R0, 0xfffffe00, R3, 0xe2, !PT ;  /* 0xfffffe0000037812 */ /* 0x000fe400078ee203 */
[----:B------:R-:W-:Y:S02]  /*17c0*/  LOP3.LUT R4, R4, 0x40, R5, 0x78, !PT ;  /* 0x0000004004047812 */ /* 0x000fe400078e7805 */
[----:B------:R-:W-:-:S02]  /*17d0*/  SEL R20, R20, 0x70, !P5 ;  /* 0x0000007014147807 */ /* 0x000fc40006800000 */
[----:B------:R-:W-:Y:S01]  /*17e0*/  LOP3.LUT R19, R3, R4, RZ, 0xfc, !PT ;  /* 0x0000000403137212 */ /* 0x000fe200078efcff */
[----:B------:R-:W-:Y:S01]  /*17f0*/  IMAD R3, R8, 0x8, R6 ;  /* 0x0000000808037824 */ /* 0x000fe200078e0206 */
[----:B------:R-:W-:Y:S02]  /*1800*/  SEL R7, R7, 0xe0, !P6 ;  /* 0x000000e007077807 */ /* 0x000fe40007000000 */
[----:B------:R-:W-:Y:S02]  /*1810*/  LOP3.LUT R5, R19, UR4, RZ, 0xfc, !PT ;  /* 0x0000000413057c12 */ /* 0x000fe4000f8efcff */
[----:B------:R-:W-:Y:S02]  /*1820*/  SHF.L.U32 R0, R9, 0x1f, RZ ;  /* 0x0000001f09007819 */ /* 0x000fe400000006ff */
[----:B------:R-:W-:Y:S01]  /*1830*/  ISETP.NE.AND P2, PT, R22, 0x1, PT ;  /* 0x000000011600780c */ /* 0x000fe20003f45270 */
[----:B------:R-:W-:Y:S01]  /*1840*/  IMAD.IADD R5, R6, 0x1, R5 ;  /* 0x0000000106057824 */ /* 0x000fe200078e0205 */
[----:B------:R0:W1:Y:S11]  /*1850*/  SYNCS.PHASECHK.TRANS64.TRYWAIT P1, [R3+URZ], R0 ;  /* 0x00000000030075a7 */ /* 0x000076000802017f */
[----:B------:R-:W-:Y:S05]  /*1860*/  WARPSYNC.ALL ;  /* 0x0000000000007948 */ /* 0x000fea0003800000 */
[C---:B------:R-:W-:Y:S01]  /*1870*/  IMAD.IADD R82, R5.reuse, 0x1, R20 ;  /* 0x0000000105527824 */ /* 0x040fe200078e0214 */
[----:B------:R-:W-:Y:S01]  /*1880*/  LDS.U8 R10, [R5+0x808] ;  /* 0x00080800050a7984 */ /* 0x000fe20000000000 */
[----:B------:R-:W-:Y:S02]  /*1890*/  IMAD.IADD R61, R5, 0x1, R7 ;  /* 0x00000001053d7824 */ /* 0x000fe400078e0207 */
[----:B------:R-:W-:Y:S01]  /*18a0*/  IMAD.IADD R63, R7, 0x1, R82 ;  /* 0x00000001073f7824 */ /* 0x000fe200078e0252 */
[----:B------:R-:W-:Y:S04]  /*18b0*/  LDS.U8 R12, [R5+0x1000] ;  /* 0x00100000050c7984 */ /* 0x000fe80000000000 */
[----:B------:R-:W2:Y:S04]  /*18c0*/  LDS.U8 R15, [R82+0x808] ;  /* 0x00080800520f7984 */ /* 0x000ea80000000000 */
[----:B------:R-:W3:Y:S04]  /*18d0*/  LDS.U8 R21, [R82+0x1000] ;  /* 0x0010000052157984 */ /* 0x000ee80000000000 */
[----:B------:R-:W4:Y:S04]  /*18e0*/  LDS.U8 R17, [R61+0x808] ;  /* 0x000808003d117984 */ /* 0x000f280000000000 */
[----:B------:R-:W0:Y:S04]  /*18f0*/  LDS.U8 R23, [R61+0x1000] ;  /* 0x001000003d177984 */ /* 0x000e280000000000 */
[----:B------:R-:W-:Y:S04]  /*1900*/  LDS.U8 R14, [R5+0x1008] ;  /* 0x00100800050e7984 */ /* 0x000fe80000000000 */
[----:B------:R-:W1:Y:S04]  /*1910*/  LDS.U8 R25, [R82+0x1008] ;  /* 0x0010080052197984 */ /* 0x000e680000000000 */
[----:B------:R-:W-:Y:S04]  /*1920*/  LDS.U8 R4, [R5+0x800] ;  /* 0x0008000005047984 */ /* 0x000fe80000000000 */
[----:B------:R-:W1:Y:S04]  /*1930*/  LDS.U8 R11, [R82+0x800] ;  /* 0x00080000520b7984 */ /* 0x000e680000000000 */
[----:B------:R-:W1:Y:S04]  /*1940*/  LDS.U8 R13, [R61+0x800] ;  /* 0x000800003d0d7984 */ /* 0x000e680000000000 */
[----:B------:R-:W1:Y:S01]  /*1950*/  LDS.U8 R27, [R61+0x1008] ;  /* 0x001008003d1b7984 */ /* 0x000e620000000000 */
[----:B--2---:R-:W-:-:S03]  /*1960*/  PRMT R10, R15, 0x7604, R10 ;  /* 0x000076040f0a7816 */ /* 0x004fc6000000000a */
[----:B------:R-:W-:Y:S01]  /*1970*/  LDS.U8 R29, [R5+0x1800] ;  /* 0x00180000051d7984 */ /* 0x000fe20000000000 */
[----:B---3--:R-:W-:-:S03]  /*1980*/  PRMT R12, R21, 0x7604, R12 ;  /* 0x00007604150c7816 */ /* 0x008fc6000000000c */
[----:B------:R-:W-:Y:S01]  /*1990*/  LDS.U8 R15, [R5+0x4800] ;  /* 0x00480000050f7984 */ /* 0x000fe20000000000 */
[----:B----4-:R-:W-:-:S03]  /*19a0*/  PRMT R10, R17, 0x7054, R10 ;  /* 0x00007054110a7816 */ /* 0x010fc6000000000a */
[----:B------:R-:W-:Y:S01]  /*19b0*/  LDS.U8 R21, [R5+0x5000] ;  /* 0x0050000005157984 */ /* 0x000fe20000000000 */
[----:B0-----:R-:W-:-:S03]  /*19c0*/  PRMT R12, R23, 0x7054, R12 ;  /* 0x00007054170c7816 */ /* 0x001fc6000000000c */
[----:B------:R-:W-:Y:S04]  /*19d0*/  LDS.U8 R17, [R5+0x4808] ;  /* 0x0048080005117984 */ /* 0x000fe80000000000 */
[----:B------:R-:W-:Y:S01]  /*19e0*/  LDS.U8 R23, [R5+0x5008] ;  /* 0x0050080005177984 */ /* 0x000fe20000000000 */
[----:B-1----:R-:W-:-:S03]  /*19f0*/  PRMT R14, R25, 0x7604, R14 ;  /* 0x00007604190e7816 */ /* 0x002fc6000000000e */
[----:B------:R-:W-:Y:S04]  /*1a00*/  LDS.U8 R31, [R5+0x1808] ;  /* 0x00180800051f7984 */ /* 0x000fe80000000000 */
[----:B------:R-:W-:Y:S01]  /*1a10*/  LDS.U8 R33, [R5+0x2000] ;  /* 0x0020000005217984 */ /* 0x000fe20000000000 */
[----:B------:R-:W-:-:S03]  /*1a20*/  PRMT R4, R11, 0x7604, R4 ;  /* 0x000076040b047816 */ /* 0x000fc60000000004 */
[----:B------:R-:W-:Y:S01]  /*1a30*/  LDS.U8 R35, [R5+0x2008] ;  /* 0x0020080005237984 */ /* 0x000fe20000000000 */
[----:B------:R-:W-:-:S03]  /*1a40*/  PRMT R4, R13, 0x7054, R4 ;  /* 0x000070540d047816 */ /* 0x000fc60000000004 */
[----:B------:R-:W-:Y:S01]  /*1a50*/  LDS.U8 R37, [R5+0x5800] ;  /* 0x0058000005257984 */ /* 0x000fe20000000000 */
[----:B------:R-:W-:-:S03]  /*1a60*/  PRMT R27, R27, 0x7054, R14 ;  /* 0x000070541b1b7816 */ /* 0x000fc6000000000e */
[----:B------:R-:W-:Y:S04]  /*1a70*/  LDS.U8 R39, [R5+0x5808] ;  /* 0x0058080005277984 */ /* 0x000fe80000000000 */
[----:B------:R-:W-:Y:S04]  /*1a80*/  LDS.U8 R41, [R5+0x6000] ;  /* 0x0060000005297984 */ /* 0x000fe80000000000 */
[----:B------:R-:W-:Y:S04]  /*1a90*/  LDS.U8 R43, [R5+0x6008] ;  /* 0x00600800052b7984 */ /* 0x000fe80000000000 */
[----:B------:R-:W0:Y:S04]  /*1aa0*/  LDS.U8 R22, [R82+0x4800] ;  /* 0x0048000052167984 */ /* 0x000e280000000000 */
[----:B------:R-:W1:Y:S04]  /*1ab0*/  LDS.U8 R26, [R82+0x4808] ;  /* 0x00480800521a7984 */ /* 0x000e680000000000 */
[----:B------:R-:W2:Y:S04]  /*1ac0*/  LDS.U8 R32, [R82+0x5000] ;  /* 0x0050000052207984 */ /* 0x000ea80000000000 */
[----:B------:R-:W3:Y:S04]  /*1ad0*/  LDS.U8 R36, [R82+0x5008] ;  /* 0x0050080052247984 */ /* 0x000ee80000000000 */
[----:B------:R-:W4:Y:S04]  /*1ae0*/  LDS.U8 R42, [R82+0x1800] ;  /* 0x00180000522a7984 */ /* 0x000f280000000000 */
[----:B------:R-:W4:Y:S04]  /*1af0*/  LDS.U8 R46, [R82+0x1808] ;  /* 0x00180800522e7984 */ /* 0x000f280000000000 */
[----:B------:R-:W4:Y:S04]  /*1b00*/  LDS.U8 R52, [R82+0x2000] ;  /* 0x0020000052347984 */ /* 0x000f280000000000 */
[----:B------:R-:W4:Y:S04]  /*1b10*/  LDS.U8 R56, [R82+0x2008] ;  /* 0x0020080052387984 */ /* 0x000f280000000000 */
[----:B------:R-:W4:Y:S04]  /*1b20*/  LDS.U8 R62, [R82+0x5800] ;  /* 0x00580000523e7984 */ /* 0x000f280000000000 */
[----:B------:R-:W4:Y:S04]  /*1b30*/  LDS.U8 R66, [R82+0x5808] ;  /* 0x0058080052427984 */ /* 0x000f280000000000 */
[----:B------:R-:W4:Y:S01]  /*1b40*/  LDS.U8 R72, [R82+0x6000] ;  /* 0x0060000052487984 */ /* 0x000f220000000000 */
[----:B0-----:R-:W-:-:S03]  /*1b50*/  PRMT R15, R22, 0x7604, R15 ;  /* 0x00007604160f7816 */ /* 0x001fc6000000000f */
[----:B------:R-:W0:Y:S01]  /*1b60*/  LDS.U8 R76, [R82+0x6008] ;  /* 0x00600800524c7984 */ /* 0x000e220000000000 */
[----:B-1----:R-:W-:-:S03]  /*1b70*/  PRMT R17, R26, 0x7604, R17 ;  /* 0x000076041a117816 */ /* 0x002fc60000000011 */
[----:B------:R-:W1:Y:S01]  /*1b80*/  LDS.U8 R24, [R61+0x4800] ;  /* 0x004800003d187984 */ /* 0x000e620000000000 */
[----:B--2---:R-:W-:-:S03]  /*1b90*/  PRMT R21, R32, 0x7604, R21 ;  /* 0x0000760420157816 */ /* 0x004fc60000000015 */
[----:B------:R-:W2:Y:S01]  /*1ba0*/  LDS.U8 R28, [R61+0x4808] ;  /* 0x004808003d1c7984 */ /* 0x000ea20000000000 */
[----:B---3--:R-:W-:-:S03]  /*1bb0*/  PRMT R23, R36, 0x7604, R23 ;  /* 0x0000760424177816 */ /* 0x008fc60000000017 */
[----:B------:R-:W3:Y:S01]  /*1bc0*/  LDS.U8 R34, [R61+0x5000] ;  /* 0x005000003d227984 */ /* 0x000ee20000000000 */
[----:B----4-:R-:W-:-:S03]  /*1bd0*/  PRMT R29, R42, 0x7604, R29 ;  /* 0x000076042a1d7816 */ /* 0x010fc6000000001d */
[----:B------:R-:W4:Y:S01]  /*1be0*/  LDS.U8 R38, [R61+0x5008] ;  /* 0x005008003d267984 */ /* 0x000f220000000000 */
[----:B------:R-:W-:-:S03]  /*1bf0*/  PRMT R31, R46, 0x7604, R31 ;  /* 0x000076042e1f7816 */ /* 0x000fc6000000001f */
        /* <DEDUP_REMOVED lines=47> */
[----:B------:R-:W-:Y:S02]  /*1ef0*/  PRMT R177, R30, 0x654, R17 ;  /* 0x000006541eb17816 */ /* 0x000fe40000000011 */
[----:B------:R-:W-:Y:S02]  /*1f00*/  PRMT R178, R178, 0x654, R21 ;  /* 0x00000654b2b27816 */ /* 0x000fe40000000015 */
[----:B------:R-:W-:Y:S02]  /*1f10*/  PRMT R179, R40, 0x654, R23 ;  /* 0x0000065428b37816 */ /* 0x000fe40000000017 */
[----:B------:R-:W-:Y:S02]  /*1f20*/  PRMT R172, R172, 0x654, R29 ;  /* 0x00000654acac7816 */ /* 0x000fe4000000001d */
[----:B0-----:R-:W-:Y:S02]  /*1f30*/  PRMT R173, R50, 0x654, R31 ;  /* 0x0000065432ad7816 */ /* 0x001fe4000000001f */
[----:B-1----:R-:W-:-:S02]  /*1f40*/  PRMT R174, R174, 0x654, R33 ;  /* 0x00000654aeae7816 */ /* 0x002fc40000000021 */
[----:B--2---:R-:W-:Y:S02]  /*1f50*/  PRMT R175, R60, 0x654, R35 ;  /* 0x000006543caf7816 */ /* 0x004fe40000000023 */
[----:B---3--:R-:W-:Y:S02]  /*1f60*/  PRMT R168, R168, 0x654, R37 ;  /* 0x00000654a8a87816 */ /* 0x008fe40000000025 */
[----:B----4-:R-:W-:Y:S02]  /*1f70*/  PRMT R169, R70, 0x654, R39 ;  /* 0x0000065446a97816 */ /* 0x010fe40000000027 */
[----:B------:R-:W-:Y:S02]  /*1f80*/  PRMT R170, R170, 0x654, R41 ;  /* 0x00000654aaaa7816 */ /* 0x000fe40000000029 */
[----:B------:R-:W-:Y:S01]  /*1f90*/  PRMT R171, R80, 0x654, R43 ;  /* 0x0000065450ab7816 */ /* 0x000fe2000000002b */
[----:B------:R-:W-:Y:S01]  /*1fa0*/  LDS.U8 R12, [R5+0x3000] ;  /* 0x00300000050c7984 */ /* 0x000fe20000000000 */
[----:B------:R-:W-:Y:S01]  /*1fb0*/  R2UR UR4, R18 ;  /* 0x00000000120472ca */ /* 0x000fe200000e0000 */
[----:B------:R-:W-:-:S02]  /*1fc0*/  UMOV UR7, 0x40000040 ;  /* 0x4000004000077882 */ /* 0x000fc40000000000 */
[----:B------:R-:W0:Y:S04]  /*1fd0*/  LDS.U8 R17, [R82+0x3000] ;  /* 0x0030000052117984 */ /* 0x000e280000000000 */
[----:B------:R-:W-:Y:S04]  /*1fe0*/  LDS.U8 R14, [R5+0x3008] ;  /* 0x00300800050e7984 */ /* 0x000fe80000000000 */
[----:B------:R-:W1:Y:S02]  /*1ff0*/  LDS.U8 R23, [R82+0x3008] ;  /* 0x0030080052177984 */ /* 0x000e640000000000 */
[----:B------:R-:W-:-:S02]  /*2000*/  USHF.R.U32.HI UR4, URZ, 0x4, UR4 ;  /* 0x000000043f047899 */ /* 0x000fc40008011604 */
[----:B------:R-:W-:Y:S02]  /*2010*/  LDS.U8 R4, [R5+0x2800] ;  /* 0x0028000005047984 */ /* 0x000fe40000000000 */
[----:B------:R-:W-:Y:S02]  /*2020*/  ULOP3.LUT UR4, UR4, 0x3fff, URZ, 0xc0, !UPT ;  /* 0x00003fff04047892 */ /* 0x000fe4000f8ec03f */
[----:B------:R-:W2:Y:S02]  /*2030*/  LDS.U8 R11, [R82+0x2800] ;  /* 0x00280000520b7984 */ /* 0x000ea40000000000 */
[----:B------:R-:W-:Y:S02]  /*2040*/  ULOP3.LUT UR4, UR4, 0x10000, URZ, 0xfc, !UPT ;  /* 0x0001000004047892 */ /* 0x000fe4000f8efc3f */
[----:B------:R-:W-:Y:S02]  /*2050*/  LDS.U8 R10, [R5+0x2808] ;  /* 0x00280800050a7984 */ /* 0x000fe40000000000 */
[----:B------:R-:W-:-:S02]  /*2060*/  ULEA UR6, UR39, UR4, 0xb ;  /* 0x0000000427067291 */ /* 0x000fc4000f8e583f */
[----:B------:R-:W3:Y:S04]  /*2070*/  LDS.U8 R15, [R82+0x2808] ;  /* 0x00280800520f7984 */ /* 0x000ee80000000000 */
[----:B------:R-:W-:Y:S04]  /*2080*/  LDS.U8 R22, [R5+0x6800] ;  /* 0x0068000005167984 */ /* 0x000fe80000000000 */
[----:B------:R-:W4:Y:S04]  /*2090*/  LDS.U8 R29, [R82+0x6800] ;  /* 0x00680000521d7984 */ /* 0x000f280000000000 */
[----:B------:R-:W4:Y:S04]  /*20a0*/  LDS.U8 R21, [R61+0x3000] ;  /* 0x003000003d157984 */ /* 0x000f280000000000 */
[----:B------:R-:W4:Y:S01]  /*20b0*/  LDS.U8 R159, [R61+0x3008] ;  /* 0x003008003d9f7984 */ /* 0x000f220000000000 */
[----:B0-----:R-:W-:-:S03]  /*20c0*/  PRMT R12, R17, 0x7604, R12 ;  /* 0x00007604110c7816 */ /* 0x001fc6000000000c */
[----:B------:R-:W0:Y:S04]  /*20d0*/  LDS.U8 R13, [R61+0x2800] ;  /* 0x002800003d0d7984 */ /* 0x000e280000000000 */
[----:B------:R-:W0:Y:S01]  /*20e0*/  LDS.U8 R157, [R61+0x2808] ;  /* 0x002808003d9d7984 */ /* 0x000e220000000000 */
[----:B-1----:R-:W-:-:S03]  /*20f0*/  PRMT R14, R23, 0x7604, R14 ;  /* 0x00007604170e7816 */ /* 0x002fc6000000000e */
[----:B------:R-:W-:Y:S04]  /*2100*/  LDS.U8 R166, [R63+0x4000] ;  /* 0x004000003fa67984 */ /* 0x000fe80000000000 */
[----:B------:R-:W-:Y:S01]  /*2110*/  LDS.U8 R167, [R63+0x4008] ;  /* 0x004008003fa77984 */ /* 0x000fe20000000000 */
[----:B--2---:R-:W-:-:S03]  /*2120*/  PRMT R4, R11, 0x7604, R4 ;  /* 0x000076040b047816 */ /* 0x004fc60000000004 */
[----:B------:R-:W-:Y:S04]  /*2130*/  LDS.U8 R164, [R63+0x3800] ;  /* 0x003800003fa47984 */ /* 0x000fe80000000000 */
[----:B------:R-:W-:Y:S01]  /*2140*/  LDS.U8 R165, [R63+0x3808] ;  /* 0x003808003fa57984 */ /* 0x000fe20000000000 */
[----:B---3--:R-:W-:-:S03]  /*2150*/  PRMT R10, R15, 0x7604, R10 ;  /* 0x000076040f0a7816 */ /* 0x008fc6000000000a */
[----:B------:R-:W1:Y:S04]  /*2160*/  LDS.U8 R31, [R61+0x6800] ;  /* 0x006800003d1f7984 */ /* 0x000e680000000000 */
[----:B------:R-:W-:Y:S01]  /*2170*/  LDS.U8 R162, [R63+0x8000] ;  /* 0x008000003fa27984 */ /* 0x000fe20000000000 */
[----:B----4-:R-:W-:-:S03]  /*2180*/  PRMT R22, R29, 0x7604, R22 ;  /* 0x000076041d167816 */ /* 0x010fc60000000016 */
[----:B------:R-:W-:Y:S01]  /*2190*/  LDS.U8 R163, [R63+0x8008] ;  /* 0x008008003fa37984 */ /* 0x000fe20000000000 */
[----:B------:R-:W-:-:S03]  /*21a0*/  PRMT R158, R21, 0x7054, R12 ;  /* 0x00007054159e7816 */ /* 0x000fc6000000000c */
[----:B------:R-:W-:Y:S01]  /*21b0*/  LDS.U8 R160, [R63+0x7800] ;  /* 0x007800003fa07984 */ /* 0x000fe20000000000 */
[----:B------:R-:W-:-:S03]  /*21c0*/  PRMT R159, R159, 0x7054, R14 ;  /* 0x000070549f9f7816 */ /* 0x000fc6000000000e */
[----:B------:R-:W-:Y:S01]  /*21d0*/  LDS.U8 R161, [R63+0x7808] ;  /* 0x007808003fa17984 */ /* 0x000fe20000000000 */
[----:B0-----:R-:W-:-:S03]  /*21e0*/  PRMT R156, R13, 0x7054, R4 ;  /* 0x000070540d9c7816 */ /* 0x001fc60000000004 */
[----:B------:R-:W-:Y:S01]  /*21f0*/  LDS.U8 R154, [R63+0x7000] ;  /* 0x007000003f9a7984 */ /* 0x000fe20000000000 */
[----:B------:R-:W-:-:S03]  /*2200*/  PRMT R157, R157, 0x7054, R10 ;  /* 0x000070549d9d7816 */ /* 0x000fc6000000000a */
[----:B------:R-:W-:Y:S04]  /*2210*/  LDS.U8 R155, [R63+0x7008] ;  /* 0x007008003f9b7984 */ /* 0x000fe80000000000 */
[----:B------:R-:W-:Y:S04]  /*2220*/  LDS.U8 R59, [R61+0x8008] ;  /* 0x008008003d3b7984 */ /* 0x000fe80000000000 */
[----:B------:R-:W-:Y:S04]  /*2230*/  LDS.U8 R57, [R82+0x8008] ;  /* 0x0080080052397984 */ /* 0x000fe80000000000 */
[----:B------:R-:W-:Y:S04]  /*2240*/  LDS.U8 R55, [R61+0x8000] ;  /* 0x008000003d377984 */ /* 0x000fe80000000000 */
[----:B------:R-:W-:Y:S01]  /*2250*/  LDS.U8 R53, [R82+0x8000] ;  /* 0x0080000052357984 */ /* 0x000fe20000000000 */
[----:B-1----:R-:W-:-:S03]  /*2260*/  PRMT R152, R31, 0x7054, R22 ;  /* 0x000070541f987816 */ /* 0x002fc60000000016 */
[----:B------:R-:W-:Y:S04]  /*2270*/  LDS.U8 R51, [R61+0x7808] ;  /* 0x007808003d337984 */ /* 0x000fe80000000000 */
[----:B------:R-:W-:Y:S04]  /*2280*/  LDS.U8 R49, [R82+0x7808] ;  /* 0x0078080052317984 */ /* 0x000fe80000000000 */
[----:B------:R-:W-:Y:S04]  /*2290*/  LDS.U8 R28, [R5+0x6808] ;  /* 0x00680800051c7984 */ /* 0x000fe80000000000 */
[----:B------:R-:W0:Y:S04]  /*22a0*/  LDS.U8 R33, [R82+0x6808] ;  /* 0x0068080052217984 */ /* 0x000e280000000000 */
[----:B------:R-:W-:Y:S04]  /*22b0*/  LDS.U8 R30, [R5+0x7000] ;  /* 0x00700000051e7984 */ /* 0x000fe80000000000 */
[----:B------:R-:W1:Y:S04]  /*22c0*/  LDS.U8 R35, [R82+0x7000] ;  /* 0x0070000052237984 */ /* 0x000e680000000000 */
[----:B------:R-:W2:Y:S04]  /*22d0*/  LDS.U8 R47, [R61+0x7800] ;  /* 0x007800003d2f7984 */ /* 0x000ea80000000000 */
[----:B------:R-:W-:Y:S04]  /*22e0*/  LDS.U8 R45, [R82+0x7800] ;  /* 0x00780000522d7984 */ /* 0x000fe80000000000 */
[----:B------:R-:W-:Y:S04]  /*22f0*/  STL [R1+0x40c], R20 ;  /* 0x00040c1401007387 */ /* 0x000fe80000100800 */
[----:B------:R-:W-:Y:S04]  /*2300*/  STL [R1+0x408], R19 ;  /* 0x0004081301007387 */ /* 0x000fe80000100800 */
[----:B-----5:R-:W-:Y:S04]  /*2310*/  STL [R1+0x404], R16 ;  /* 0x0004041001007387 */ /* 0x020fe80000100800 */
[----:B------:R-:W-:Y:S04]  /*2320*/  STL [R1+0x400], R9 ;  /* 0x0004000901007387 */ /* 0x000fe80000100800 */
[----:B------:R-:W-:Y:S04]  /*2330*/  STL [R1+0x3fc], R8 ;  /* 0x0003fc0801007387 */ /* 0x000fe80000100800 */
[----:B------:R-:W-:Y:S01]  /*2340*/  STL [R1+0x3f8], R7 ;  /* 0x0003f80701007387 */ /* 0x000fe20000100800 */
[----:B0-----:R-:W-:-:S03]  /*2350*/  PRMT R28, R33, 0x7604, R28 ;  /* 0x00007604211c7816 */ /* 0x001fc6000000001c */
[----:B------:R-:W-:Y:S04]  /*2360*/  STL [R1+0x3f4], R6 ;  /* 0x0003f40601007387 */ /* 0x000fe80000100800 */
[----:B------:R-:W-:Y:S01]  /*2370*/  STL [R1+0x3f0], R3 ;  /* 0x0003f00301007387 */ /* 0x000fe20000100800 */
[----:B-1----:R-:W-:-:S03]  /*2380*/  PRMT R30, R35, 0x7604, R30 ;  /* 0x00007604231e7816 */ /* 0x002fc6000000001e */
[----:B------:R-:W-:Y:S04]  /*2390*/  STL [R1+0x3ec], R2 ;  /* 0x0003ec0201007387 */ /* 0x000fe80000100800 */
[----:B------:R-:W-:Y:S04]  /*23a0*/  STL [R1+0x3e8], R0 ;  /* 0x0003e80001007387 */ /* 0x000fe80000100800 */
[----:B------:R-:W-:Y:S04]  /*23b0*/  STL.64 [R1+0x878], R170 ;  /* 0x000878aa01007387 */ /* 0x000fe80000100a00 */
        /* <DEDUP_REMOVED lines=8> */
[----:B------:R-:W-:Y:S04]  /*2440*/  STL [R1+0x830], R152 ;  /* 0x0008309801007387 */ /* 0x000fe80000100800 */
[----:B------:R-:W-:Y:S04]  /*2450*/  STL [R1+0x82c], R59 ;  /* 0x00082c3b01007387 */ /* 0x000fe80000100800 */
[----:B------:R-:W-:Y:S04]  /*2460*/  STL [R1+0x828], R57 ;  /* 0x0008283901007387 */ /* 0x000fe80000100800 */
[----:B------:R-:W-:Y:S04]  /*2470*/  STL [R1+0x824], R55 ;  /* 0x0008243701007387 */ /* 0x000fe80000100800 */
[----:B------:R-:W-:Y:S04]  /*2480*/  STL [R1+0x820], R53 ;  /* 0x0008203501007387 */ /* 0x000fe80000100800 */
[----:B------:R-:W-:Y:S04]  /*2490*/  STL [R1+0x81c], R51 ;  /* 0x00081c3301007387 */ /* 0x000fe80000100800 */
[----:B------:R-:W-:Y:S04]  /*24a0*/  STL [R1+0x818], R49 ;  /* 0x0008183101007387 */ /* 0x000fe80000100800 */
[----:B------:R-:W-:Y:S04]  /*24b0*/  LDS.U8 R14, [R5+0x7008] ;  /* 0x00700800050e7984 */ /* 0x000fe80000000000 */
        /* <DEDUP_REMOVED lines=8> */
[----:B--2---:R-:W-:Y:S04]  /*2540*/  STL [R1+0x814], R47 ;  /* 0x0008142f01007387 */ /* 0x004fe80000100800 */
        /* <DEDUP_REMOVED lines=14> */
[----:B------:R-:W-:Y:S01]  /*2630*/  LDS.U8 R5, [R63+0x2800] ;  /* 0x002800003f057984 */ /* 0x000fe20000000000 */
[----:B--2---:R-:W-:-:S03]  /*2640*/  PRMT R14, R21, 0x7604, R14 ;  /* 0x00007604150e7816 */ /* 0x004fc6000000000e */
[----:B------:R-:W-:Y:S01]  /*2650*/  LDS.U8 R4, [R63+0x2808] ;  /* 0x002808003f047984 */ /* 0x000fe20000000000 */
[----:B---3--:R-:W-:-:S03]  /*2660*/  PRMT R18, R29, 0x7604, R18 ;  /* 0x000076041d127816 */ /* 0x008fc60000000012 */
[----:B------:R-:W-:Y:S01]  /*2670*/  LDS.U8 R11, [R63+0x3000] ;  /* 0x003000003f0b7984 */ /* 0x000fe20000000000 */
[----:B----4-:R-:W-:-:S03]  /*2680*/  PRMT R22, R33, 0x7604, R22 ;  /* 0x0000760421167816 */ /* 0x010fc60000000016 */
[----:B------:R-:W-:Y:S01]  /*2690*/  LDS.U8 R10, [R63+0x3008] ;  /* 0x003008003f0a7984 */ /* 0x000fe20000000000 */
[----:B------:R-:W-:-:S03]  /*26a0*/  PRMT R14, R23, 0x7054, R14 ;  /* 0x00007054170e7816 */ /* 0x000fc6000000000e */
[----:B------:R-:W-:Y:S01]  /*26b0*/  LDS.U8 R13, [R63+0x6800] ;  /* 0x006800003f0d7984 */ /* 0x000fe20000000000 */
[----:B------:R-:W-:-:S03]  /*26c0*/  PRMT R31, R31, 0x7054, R18 ;  /* 0x000070541f1f7816 */ /* 0x000fc60000000012 */
[----:B------:R-:W1:Y:S01]  /*26d0*/  LDS.U8 R12, [R63+0x6808] ;  /* 0x006808003f0c7984 */ /* 0x000e620000000000 */
[----:B------:R-:W-:-:S03]  /*26e0*/  PRMT R22, R35, 0x7054, R22 ;  /* 0x0000705423167816 */ /* 0x000fc60000000016 */
[----:B------:R2:W-:Y:S01]  /*26f0*/  STL [R1+0x810], R45 ;  /* 0x0008102d01007387 */ /* 0x0005e20000100800 */
[----:B------:R-:W-:Y:S02]  /*2700*/  PRMT R32, R37, 0x7604, R32 ;  /* 0x0000760425207816 */ /* 0x000fe40000000020 */
[----:B------:R-:W-:Y:S01]  /*2710*/  PRMT R34, R41, 0x7604, R34 ;  /* 0x0000760429227816 */ /* 0x000fe20000000022 */
[----:B--2---:R-:W-:-:S06]  /*2720*/  WARPGROUP.ARRIVE ;  /* 0x00000000000079c5 */ /* 0x004fcc0000000000 */
[----:B------:R-:W-:Y:S03]  /*2730*/  QGMMA.64x256x32.F32.E5M2.E5M2 R44, R24, gdesc[UR4], RZ, !UPT, gsb0 ;  /* 0x03e00004182c7df3 */ /* 0x000fe6000c0038ff */
[----:B------:R-:W-:Y:S02]  /*2740*/  WARPGROUP.DEPBAR.LE gsb0, 0x0 ;  /* 0x00008000000079c5 */ /* 0x000fe40000010000 */
[----:B------:R-:W-:Y:S01]  /*2750*/  STL.64 [R1], R44 ;  /* 0x0000002c01007387 */ /* 0x000fe20000100a00 */
[----:B------:R-:W-:Y:S02]  /*2760*/  IMAD.MOV.U32 R2, RZ, RZ, R170 ;  /* 0x000000ffff027224 */ /* 0x000fe400078e00aa */
[----:B------:R-:W-:Y:S01]  /*2770*/  IMAD.MOV.U32 R0, RZ, RZ, R171 ;  /* 0x000000ffff007224 */ /* 0x000fe200078e00ab */
[----:B------:R-:W-:Y:S01]  /*2780*/  STL.64 [R1+0x8], R46 ;  /* 0x0000082e01007387 */ /* 0x000fe20000100a00 */
[----:B------:R-:W-:-:S02]  /*2790*/  IMAD.MOV.U32 R6, RZ, RZ, R168 ;  /* 0x000000ffff067224 */ /* 0x000fc400078e00a8 */
[----:B------:R-:W-:Y:S01]  /*27a0*/  IMAD.MOV.U32 R3, RZ, RZ, R169 ;  /* 0x000000ffff037224 */ /* 0x000fe200078e00a9 */
[----:B------:R-:W-:Y:S01]  /*27b0*/  STL.64 [R1+0x10], R48 ;  /* 0x0000103001007387 */ /* 0x000fe20000100a00 */
[----:B------:R-:W-:Y:S02]  /*27c0*/  IMAD.MOV.U32 R8, RZ, RZ, R166 ;  /* 0x000000ffff087224 */ /* 0x000fe400078e00a6 */
[----:B------:R-:W-:Y:S01]  /*27d0*/  IMAD.MOV.U32 R7, RZ, RZ, R167 ;  /* 0x000000ffff077224 */ /* 0x000fe200078e00a7 */
[----:B------:R-:W-:Y:S01]  /*27e0*/  STL.64 [R1+0x18], R50 ;  /* 0x0000183201007387 */ /* 0x000fe20000100a00 */
        /* <DEDUP_REMOVED lines=11> */
[----:B------:R2:W-:Y:S01]  /*28a0*/  STL.64 [R1+0x38], R58 ;  /* 0x0000383a01007387 */ /* 0x0005e20000100a00 */
[----:B------:R-:W-:-:S02]  /*28b0*/  IMAD.MOV.U32 R182, RZ, RZ, R156 ;  /* 0x000000ffffb67224 */ /* 0x000fc400078e009c */
[----:B------:R-:W-:Y:S01]  /*28c0*/  IMAD.MOV.U32 R181, RZ, RZ, R157 ;  /* 0x000000ffffb57224 */ /* 0x000fe200078e009d */
[----:B------:R-:W-:Y:S01]  /*28d0*/  STL.64 [R1+0x40], R60 ;  /* 0x0000403c01007387 */ /* 0x000fe20000100a00 */
[----:B------:R-:W-:Y:S02]  /*28e0*/  IMAD.MOV.U32 R184, RZ, RZ, R154 ;  /* 0x000000ffffb87224 */ /* 0x000fe400078e009a */
[----:B------:R-:W-:Y:S01]  /*28f0*/  IMAD.MOV.U32 R183, RZ, RZ, R155 ;  /* 0x000000ffffb77224 */ /* 0x000fe200078e009b */
[----:B------:R-:W-:Y:S01]  /*2900*/  STL.64 [R1+0x48], R62 ;  /* 0x0000483e01007387 */ /* 0x000fe20000100a00 */
[----:B------:R-:W-:Y:S01]  /*2910*/  IMAD.MOV.U32 R186, RZ, RZ, R152 ;  /* 0x000000ffffba7224 */ /* 0x000fe200078e0098 */
[----:B------:R-:W-:Y:S01]  /*2920*/  PRMT R39, R39, 0x7054, R32 ;  /* 0x0000705427277816 */ /* 0x000fe20000000020 */
[----:B------:R-:W-:Y:S01]  /*2930*/  IMAD.MOV.U32 R235, RZ, RZ, R103 ;  /* 0x000000ffffeb7224 */ /* 0x000fe200078e0067 */
[----:B------:R-:W-:Y:S01]  /*2940*/  STL.64 [R1+0x50], R64 ;  /* 0x0000504001007387 */ /* 0x000fe20000100a00 */
[----:B0-----:R-:W-:Y:S01]  /*2950*/  PRMT R34, R43, 0x7054, R34 ;  /* 0x000070542b227816 */ /* 0x001fe20000000022 */
[----:B------:R-:W-:-:S02]  /*2960*/  IMAD.MOV.U32 R234, RZ, RZ, R104 ;  /* 0x000000ffffea7224 */ /* 0x000fc400078e0068 */
[----:B------:R-:W-:Y:S01]  /*2970*/  STL.64 [R1+0x58], R66 ;  /* 0x0000584201007387 */ /* 0x000fe20000100a00 */
[----:B------:R-:W-:Y:S02]  /*2980*/  IMAD.MOV.U32 R233, RZ, RZ, R105 ;  /* 0x000000ffffe97224 */ /* 0x000fe400078e0069 */
        /* <DEDUP_REMOVED lines=52> */
[----:B------:R0:W-:Y:S01]  /*2cd0*/  STL [R1+0xe8], R102 ;  /* 0x0000e86601007387 */ /* 0x0001e20000100800 */
[----:B------:R-:W-:-:S02]  /*2ce0*/  IMAD.MOV.U32 R197, RZ, RZ, R141 ;  /* 0x000000ffffc57224 */ /* 0x000fc400078e008d */
[----:B------:R-:W-:Y:S01]  /*2cf0*/  IMAD.MOV.U32 R196, RZ, RZ, R142 ;  /* 0x000000ffffc47224 */ /* 0x000fe200078e008e */
[----:B------:R-:W3:Y:S01]  /*2d00*/  LDL.LU.64 R170, [R1+0x878] ;  /* 0x0008780001aa7983 */ /* 0x000ee20000300a00 */
[----:B------:R-:W-:Y:S02]  /*2d10*/  IMAD.MOV.U32 R195, RZ, RZ, R143 ;  /* 0x000000ffffc37224 */ /* 0x000fe400078e008f */
[----:B------:R-:W-:Y:S01]  /*2d20*/  IMAD.MOV.U32 R194, RZ, RZ, R144 ;  /* 0x000000ffffc27224 */ /* 0x000fe200078e0090 */
[----:B------:R-:W4:Y:S01]  /*2d30*/  LDL.LU.64 R168, [R1+0x870] ;  /* 0x0008700001a87983 */ /* 0x000f220000300a00 */
[----:B------:R-:W-:Y:S02]  /*2d40*/  IMAD.MOV.U32 R193, RZ, RZ, R145 ;  /* 0x000000ffffc17224 */ /* 0x000fe400078e0091 */
[----:B------:R-:W-:Y:S01]  /*2d50*/  IMAD.MOV.U32 R192, RZ, RZ, R146 ;  /* 0x000000ffffc07224 */ /* 0x000fe200078e0092 */
[----:B------:R-:W3:Y:S01]  /*2d60*/  LDL.LU.64 R166, [R1+0x868] ;  /* 0x0008680001a67983 */ /* 0x000ee20000300a00 */
[----:B------:R-:W-:-:S02]  /*2d70*/  IMAD.MOV.U32 R191, RZ, RZ, R147 ;  /* 0x000000ffffbf7224 */ /* 0x000fc400078e0093 */
[----:B------:R-:W-:Y:S01]  /*2d80*/  IMAD.MOV.U32 R190, RZ, RZ, R148 ;  /* 0x000000ffffbe7224 */ /* 0x000fe200078e0094 */
[----:B------:R-:W4:Y:S01]  /*2d90*/  LDL.LU.64 R164, [R1+0x860] ;  /* 0x0008600001a47983 */ /* 0x000f220000300a00 */
[----:B------:R-:W-:Y:S02]  /*2da0*/  IMAD.MOV.U32 R189, RZ, RZ, R149 ;  /* 0x000000ffffbd7224 */ /* 0x000fe400078e0095 */
[----:B------:R-:W-:Y:S01]  /*2db0*/  IMAD.MOV.U32 R188, RZ, RZ, R150 ;  /* 0x000000ffffbc7224 */ /* 0x000fe200078e0096 */
[----:B------:R-:W4:Y:S01]  /*2dc0*/  LDL.LU.64 R162, [R1+0x858] ;  /* 0x0008580001a27983 */ /* 0x000f220000300a00 */
[----:B------:R-:W-:Y:S01]  /*2dd0*/  IMAD.MOV.U32 R187, RZ, RZ, R151 ;  /* 0x000000ffffbb7224 */ /* 0x000fe200078e0097 */
[----:B------:R-:W-:Y:S01]  /*2de0*/  UMOV UR10, UR6 ;  /* 0x00000006000a7c82 */ /* 0x000fe20008000000 */
[----:B------:R-:W-:Y:S01]  /*2df0*/  UMOV UR11, UR7 ;  /* 0x00000007000b7c82 */ /* 0x000fe20008000000 */
[----:B------:R-:W4:Y:S01]  /*2e00*/  LDL.LU.64 R160, [R1+0x850] ;  /* 0x0008500001a07983 */ /* 0x000f220000300a00 */
[----:B------:R-:W-:-:S03]  /*2e10*/  IMAD.MOV.U32 R185, RZ, RZ, R153 ;  /* 0x000000ffffb97224 */ /* 0x000fc600078e0099 */
[----:B------:R-:W4:Y:S04]  /*2e20*/  LDL.LU.64 R158, [R1+0x848] ;  /* 0x00084800019e7983 */ /* 0x000f280000300a00 */
[----:B------:R-:W4:Y:S04]  /*2e30*/  LDL.LU.64 R156, [R1+0x840] ;  /* 0x00084000019c7983 */ /* 0x000f280000300a00 */
[----:B------:R-:W4:Y:S04]  /*2e40*/  LDL.LU.64 R154, [R1+0x838] ;  /* 0x00083800019a7983 */ /* 0x000f280000300a00 */
[----:B------:R-:W4:Y:S04]  /*2e50*/  LDL.LU R152, [R1+0x830] ;  /* 0x0008300001987983 */ /* 0x000f280000300800 */
[----:B--2---:R-:W2:Y:S04]  /*2e60*/  LDL.LU R59, [R1+0x82c] ;  /* 0x00082c00013b7983 */ /* 0x004ea80000300800 */
[----:B------:R-:W2:Y:S04]  /*2e70*/  LDL.LU R57, [R1+0x828] ;  /* 0x0008280001397983 */ /* 0x000ea80000300800 */
[----:B------:R-:W2:Y:S04]  /*2e80*/  LDL.LU R55, [R1+0x824] ;  /* 0x0008240001377983 */ /* 0x000ea80000300800 */
[----:B------:R-:W2:Y:S04]  /*2e90*/  LDL.LU R53, [R1+0x820] ;  /* 0x0008200001357983 */ /* 0x000ea80000300800 */
[----:B------:R-:W2:Y:S04]  /*2ea0*/  LDL.LU R51, [R1+0x81c] ;  /* 0x00081c0001337983 */ /* 0x000ea80000300800 */
[----:B------:R-:W2:Y:S04]  /*2eb0*/  LDL.LU R49, [R1+0x818] ;  /* 0x0008180001317983 */ /* 0x000ea80000300800 */
[----:B------:R-:W2:Y:S04]  /*2ec0*/  LDL.LU R47, [R1+0x814] ;  /* 0x00081400012f7983 */ /* 0x000ea80000300800 */
[----:B------:R-:W2:Y:S01]  /*2ed0*/  LDL.LU R45, [R1+0x810] ;  /* 0x00081000012d7983 */ /* 0x000ea20000300800 */
[----:B-1----:R-:W-:-:S02]  /*2ee0*/  PRMT R153, R12, 0x654, R15 ;  /* 0x000006540c997816 */ /* 0x002fc4000000000f */
[----:B---3--:R-:W-:Y:S02]  /*2ef0*/  PRMT R166, R166, 0x654, R39 ;  /* 0x00000654a6a67816 */ /* 0x008fe40000000027 */
[----:B------:R-:W-:Y:S02]  /*2f00*/  PRMT R167, R167, 0x654, R34 ;  /* 0x00000654a7a77816 */ /* 0x000fe40000000022 */
[----:B----4-:R-:W-:Y:S02]  /*2f10*/  PRMT R164, R164, 0x654, R31 ;  /* 0x00000654a4a47816 */ /* 0x010fe4000000001f */
[----:B--2---:R-:W-:-:S04]  /*2f20*/  PRMT R42, R57, 0x7604, R42 ;  /* 0x00007604392a7816 */ /* 0x004fc8000000002a */
[----:B------:R-:W-:Y:S02]  /*2f30*/  PRMT R42, R59, 0x7054, R42 ;  /* 0x000070543b2a7816 */ /* 0x000fe4000000002a */
[----:B------:R-:W-:-:S04]  /*2f40*/  PRMT R40, R53, 0x7604, R40 ;  /* 0x0000760435287816 */ /* 0x000fc80000000028 */
[----:B------:R-:W-:Y:S02]  /*2f50*/  PRMT R55, R55, 0x7054, R40 ;  /* 0x0000705437377816 */ /* 0x000fe40000000028 */
[----:B------:R-:W-:-:S04]  /*2f60*/  PRMT R38, R49, 0x7604, R38 ;  /* 0x0000760431267816 */ /* 0x000fc80000000026 */
[----:B------:R-:W-:Y:S02]  /*2f70*/  PRMT R38, R51, 0x7054, R38 ;  /* 0x0000705433267816 */ /* 0x000fe40000000026 */
[----:B------:R-:W-:-:S04]  /*2f80*/  PRMT R36, R45, 0x7604, R36 ;  /* 0x000076042d247816 */ /* 0x000fc80000000024 */
[----:B------:R-:W-:Y:S02]  /*2f90*/  PRMT R47, R47, 0x7054, R36 ;  /* 0x000070542f2f7816 */ /* 0x000fe40000000024 */
[----:B------:R-:W-:Y:S02]  /*2fa0*/  PRMT R161, R161, 0x654, R38 ;  /* 0x00000654a1a17816 */ /* 0x000fe40000000026 */
[----:B------:R-:W-:Y:S02]  /*2fb0*/  PRMT R160, R160, 0x654, R47 ;  /* 0x00000654a0a07816 */ /* 0x000fe4000000002f */
[----:B------:R-:W-:Y:S02]  /*2fc0*/  PRMT R162, R162, 0x654, R55 ;  /* 0x00000654a2a27816 */ /* 0x000fe40000000037 */
[----:B------:R-:W-:Y:S02]  /*2fd0*/  PRMT R163, R163, 0x654, R42 ;  /* 0x00000654a3a37816 */ /* 0x000fe4000000002a */
[----:B0-----:R-:W-:-:S06]  /*2fe0*/  WARPGROUP.ARRIVE ;  /* 0x00000000000079c5 */ /* 0x001fcc0000000000 */
[----:B------:R-:W-:Y:S01]  /*2ff0*/  QGMMA.64x256x32.F32.E5M2.E5M2 R24, R176, gdesc[UR8], RZ, !UPT, gsb0 ;  /* 0x03e00008b0187df3 */ /* 0x000fe2000c0038ff */
[----:B------:R-:W-:Y:S01]  /*3000*/  PRMT R165, R165, 0x654, R22 ;  /* 0x00000654a5a57816 */ /* 0x000fe20000000016 */
[----:B------:R-:W-:Y:S01]  /*3010*/  STL [R1+0x410], R164 ;  /* 0x000410a401007387 */ /* 0x000fe20000100800 */
[----:B------:R-:W-:-:S03]  /*3020*/  PRMT R158, R11, 0x654, R158 ;  /* 0x000006540b9e7816 */ /* 0x000fc6000000009e */
[----:B------:R-:W-:Y:S01]  /*3030*/  STL [R1+0x414], R165 ;  /* 0x000414a501007387 */ /* 0x000fe20000100800 */
[----:B------:R-:W-:-:S03]  /*3040*/  PRMT R159, R10, 0x654, R159 ;  /* 0x000006540a9f7816 */ /* 0x000fc6000000009f */
[----:B------:R-:W-:Y:S01]  /*3050*/  STL [R1+0x418], R166 ;  /* 0x000418a601007387 */ /* 0x000fe20000100800 */
[----:B------:R-:W-:Y:S02]  /*3060*/  PRMT R156, R5, 0x654, R156 ;  /* 0x00000654059c7816 */ /* 0x000fe4000000009c */
[----:B------:R-:W-:Y:S01]  /*3070*/  PRMT R157, R4, 0x654, R157 ;  /* 0x00000654049d7816 */ /* 0x000fe2000000009d */
[----:B------:R-:W-:Y:S01]  /*3080*/  STL [R1+0x41c], R167 ;  /* 0x00041ca701007387 */ /* 0x000fe20000100800 */
[----:B------:R-:W-:Y:S02]  /*3090*/  PRMT R154, R154, 0x654, R17 ;  /* 0x000006549a9a7816 */ /* 0x000fe40000000011 */
[----:B------:R-:W-:Y:S01]  /*30a0*/  PRMT R155, R155, 0x654, R14 ;  /* 0x000006549b9b7816 */ /* 0x000fe2000000000e */
[----:B------:R-:W-:Y:S01]  /*30b0*/  STL.64 [R1+0x808], R170 ;  /* 0x000808aa01007387 */ /* 0x000fe20000100a00 */
[----:B------:R-:W-:-:S03]  /*30c0*/  PRMT R152, R13, 0x654, R152 ;  /* 0x000006540d987816 */ /* 0x000fc60000000098 */
[----:B------:R-:W-:Y:S04]  /*30d0*/  STL.64 [R1+0x800], R168 ;  /* 0x000800a801007387 */ /* 0x000fe80000100a00 */
[----:B------:R-:W-:Y:S04]  /*30e0*/  STL.64 [R1+0x7f8], R162 ;  /* 0x0007f8a201007387 */ /* 0x000fe80000100a00 */
[----:B------:R-:W-:Y:S04]  /*30f0*/  STL.64 [R1+0x7f0], R160 ;  /* 0x0007f0a001007387 */ /* 0x000fe80000100a00 */
[----:B------:R-:W-:Y:S04]  /*3100*/  STL.64 [R1+0x7e8], R158 ;  /* 0x0007e89e01007387 */ /* 0x000fe80000100a00 */
[----:B------:R-:W-:Y:S04]  /*3110*/  STL.64 [R1+0x7e0], R156 ;  /* 0x0007e09c01007387 */ /* 0x000fe80000100a00 */
[----:B------:R-:W-:Y:S04]  /*3120*/  STL.64 [R1+0x7d8], R154 ;  /* 0x0007d89a01007387 */ /* 0x000fe80000100a00 */
[----:B------:R-:W-:Y:S01]  /*3130*/  STL.64 [R1+0x7d0], R152 ;  /* 0x0007d09801007387 */ /* 0x000fe20000100a00 */
[----:B------:R-:W-:-:S03]  /*3140*/  WARPGROUP.DEPBAR.LE gsb0, 0x0 ;  /* 0x00008000000079c5 */ /* 0x000fc60000010000 */
        /* <DEDUP_REMOVED lines=53> */
[----:B------:R0:W-:Y:S04]  /*34a0*/  STL.64 [R1+0x620], R44 ;  /* 0x0006202c01007387 */ /* 0x0001e80000100a00 */
[----:B0-----:R-:W2:Y:S04]  /*34b0*/  LDL.LU R44, [R1] ;  /* 0x00000000012c7983 */ /* 0x001ea80000300800 */
[----:B------:R-:W2:Y:S04]  /*34c0*/  LDL.LU R45, [R1+0x4] ;  /* 0x00000400012d7983 */ /* 0x000ea80000300800 */
        /* <DEDUP_REMOVED lines=56> */
[----:B------:R-:W2:Y:S01]  /*3850*/  LDL.LU R102, [R1+0xe8] ;  /* 0x0000e80001667983 */ /* 0x000ea20000300800 */
[----:B------:R-:W-:-:S02]  /*3860*/  IMAD.MOV.U32 R103, RZ, RZ, R235 ;  /* 0x000000ffff677224 */ /* 0x000fc400078e00eb */
[----:B------:R-:W-:Y:S02]  /*3870*/  IMAD.MOV.U32 R104, RZ, RZ, R234 ;  /* 0x000000ffff687224 */ /* 0x000fe400078e00ea */
[----:B------:R-:W-:Y:S02]  /*3880*/  IMAD.MOV.U32 R105, RZ, RZ, R233 ;  /* 0x000000ffff697224 */ /* 0x000fe400078e00e9 */
[----:B------:R-:W-:Y:S02]  /*3890*/  IMAD.MOV.U32 R106, RZ, RZ, R232 ;  /* 0x000000ffff6a7224 */ /* 0x000fe400078e00e8 */
[----:B------:R-:W-:Y:S02]  /*38a0*/  IMAD.MOV.U32 R107, RZ, RZ, R231 ;  /* 0x000000ffff6b7224 */ /* 0x000fe400078e00e7 */
[----:B------:R-:W-:Y:S02]  /*38b0*/  IMAD.MOV.U32 R108, RZ, RZ, R230 ;  /* 0x000000ffff6c7224 */ /* 0x000fe400078e00e6 */
        /* <DEDUP_REMOVED lines=62> */
[----:B------:R-:W-:Y:S01]  /*3ca0*/  IMAD.MOV.U32 R171, RZ, RZ, R0 ;  /* 0x000000ffffab7224 */ /* 0x000fe200078e0000 */
[----:B------:R-:W-:Y:S01]  /*3cb0*/  UIADD3 UR8, UR6, 0x2, URZ ;  /* 0x0000000206087890 */ /* 0x000fe2000fffe03f */
[----:B------:R-:W-:-:S06]  /*3cc0*/  UMOV UR11, 0x40000040 ;  /* 0x40000040000b7882 */ /* 0x000fcc0000000000 */
[----:B------:R-:W-:Y:S01]  /*3cd0*/  UMOV UR10, UR8 ;  /* 0x00000008000a7c82 */ /* 0x000fe20008000000 */
[----:B--2---:R-:W-:-:S06]  /*3ce0*/  WARPGROUP.ARRIVE ;  /* 0x00000000000079c5 */ /* 0x004fcc0000000000 */
[----:B------:R-:W-:Y:S03]  /*3cf0*/  QGMMA.64x256x32.F32.E5M2.E5M2 R44, R172, gdesc[UR8], R44, gsb0 ;  /* 0x03e00008ac2c7df3 */ /* 0x000fe6000800382c */
[----:B------:R-:W-:Y:S02]  /*3d00*/  WARPGROUP.DEPBAR.LE gsb0, 0x0 ;  /* 0x00008000000079c5 */ /* 0x000fe40000010000 */
[----:B------:R-:W-:Y:S04]  /*3d10*/  STL.64 [R1], R44 ;  /* 0x0000002c01007387 */ /* 0x000fe80000100a00 */
        /* <DEDUP_REMOVED lines=63> */
[----:B0-----:R-:W2:Y:S04]  /*4110*/  LDL.LU.64 R170, [R1+0x808] ;  /* 0x0008080001aa7983 */ /* 0x001ea80000300a00 */
[----:B------:R-:W2:Y:S04]  /*4120*/  LDL.LU.64 R168, [R1+0x800] ;  /* 0x0008000001a87983 */ /* 0x000ea80000300a00 */
[----:B------:R-:W3:Y:S04]  /*4130*/  LDL.LU.64 R162, [R1+0x7f8] ;  /* 0x0007f80001a27983 */ /* 0x000ee80000300a00 */
[----:B------:R-:W4:Y:S04]  /*4140*/  LDL.LU.64 R160, [R1+0x7f0] ;  /* 0x0007f00001a07983 */ /* 0x000f280000300a00 */
[----:B------:R-:W3:Y:S04]  /*4150*/  LDL.LU.64 R158, [R1+0x7e8] ;  /* 0x0007e800019e7983 */ /* 0x000ee80000300a00 */
[----:B------:R-:W3:Y:S04]  /*4160*/  LDL.LU.64 R156, [R1+0x7e0] ;  /* 0x0007e000019c7983 */ /* 0x000ee80000300a00 */
[----:B------:R-:W2:Y:S04]  /*4170*/  LDL.LU.64 R154, [R1+0x7d8] ;  /* 0x0007d800019a7983 */ /* 0x000ea80000300a00 */
[----:B------:R-:W4:Y:S04]  /*4180*/  LDL.LU.64 R152, [R1+0x7d0] ;  /* 0x0007d00001987983 */ /* 0x000f280000300a00 */
[----:B------:R-:W3:Y:S04]  /*4190*/  LDL.LU.64 R150, [R1+0x7c8] ;  /* 0x0007c80001967983 */ /* 0x000ee80000300a00 */
        /* <DEDUP_REMOVED lines=53> */
[----:B--2---:R-:W-:Y:S04]  /*44f0*/  STL.64 [R1+0x618], R154 ;  /* 0x0006189a01007387 */ /* 0x004fe80000100a00 */
[----:B----4-:R-:W-:Y:S01]  /*4500*/  STL.64 [R1+0x610], R152 ;  /* 0x0006109801007387 */ /* 0x010fe20000100a00 */
[----:B---3--:R-:W-:-:S06]  /*4510*/  WARPGROUP.ARRIVE ;  /* 0x00000000000079c5 */ /* 0x008fcc0000000000 */
[----:B------:R-:W-:Y:S03]  /*4520*/  QGMMA.64x256x32.F32.E5M2.E5M2 R24, R168, gdesc[UR8], R24, gsb0 ;  /* 0x03e00008a8187df3 */ /* 0x000fe60008003818 */
[----:B------:R-:W-:Y:S02]  /*4530*/  WARPGROUP.DEPBAR.LE gsb0, 0x0 ;  /* 0x00008000000079c5 */ /* 0x000fe40000010000 */
        /* <DEDUP_REMOVED lines=62> */
[----:B0-----:R-:W2:Y:S04]  /*4920*/  LDL.LU.64 R28, [R1] ;  /* 0x00000000011c7983 */ /* 0x001ea80000300a00 */
[----:B------:R-:W2:Y:S04]  /*4930*/  LDL.LU.64 R30, [R1+0x8] ;  /* 0x00000800011e7983 */ /* 0x000ea80000300a00 */
        /* <DEDUP_REMOVED lines=61> */
[----:B------:R-:W2:Y:S01]  /*4d10*/  LDL.LU.64 R154, [R1+0x1f8] ;  /* 0x0001f800019a7983 */ /* 0x000ea20000300a00 */
        /* <DEDUP_REMOVED lines=16> */
[----:B------:R-:W-:Y:S01]  /*4e20*/  STL.64 [R1+0x50], R48 ;  /* 0x0000503001007387 */ /* 0x000fe20000100a00 */
[----:B------:R-:W-:-:S03]  /*4e30*/  IMAD.MOV.U32 R5, RZ, RZ, R154 ;  /* 0x000000ffff057224 */ /* 0x000fc600078e009a */
[----:B------:R-:W-:Y:S01]  /*4e40*/  STL.64 [R1+0x58], R50 ;  /* 0x0000583201007387 */ /* 0x000fe20000100a00 */
[----:B------:R-:W-:-:S03]  /*4e50*/  IMAD.MOV.U32 R4, RZ, RZ, R155 ;  /* 0x000000ffff047224 */ /* 0x000fc600078e009b */
[----:B------:R-:W-:Y:S01]  /*4e60*/  STL.64 [R1+0x60], R52 ;  /* 0x0000603401007387 */ /* 0x000fe20000100a00 */
[----:B------:R-:W-:-:S03]  /*4e70*/  IMAD.MOV.U32 R11, RZ, RZ, R152 ;  /* 0x000000ffff0b7224 */ /* 0x000fc600078e0098 */
[----:B------:R-:W-:Y:S01]  /*4e80*/  STL.64 [R1+0x68], R54 ;  /* 0x0000683601007387 */ /* 0x000fe20000100a00 */
[----:B------:R-:W-:-:S03]  /*4e90*/  IMAD.MOV.U32 R10, RZ, RZ, R153 ;  /* 0x000000ffff0a7224 */ /* 0x000fc600078e0099 */
[----:B------:R0:W-:Y:S01]  /*4ea0*/  STL [R1+0x70], R56 ;  /* 0x0000703801007387 */ /* 0x0001e20000100800 */
[----:B------:R-:W-:Y:S02]  /*4eb0*/  IMAD.MOV.U32 R13, RZ, RZ, R150 ;  /* 0x000000ffff0d7224 */ /* 0x000fe400078e0096 */
[----:B------:R-:W-:Y:S01]  /*4ec0*/  IMAD.MOV.U32 R12, RZ, RZ, R151 ;  /* 0x000000ffff0c7224 */ /* 0x000fe200078e0097 */
[----:B------:R-:W2:Y:S01]  /*4ed0*/  LDL.LU.64 R154, [R1+0x618] ;  /* 0x00061800019a7983 */ /* 0x000ea20000300a00 */
[----:B------:R-:W-:Y:S02]  /*4ee0*/  IMAD.MOV.U32 R15, RZ, RZ, R148 ;  /* 0x000000ffff0f7224 */ /* 0x000fe400078e0094 */
[----:B------:R-:W-:Y:S01]  /*4ef0*/  IMAD.MOV.U32 R14, RZ, RZ, R149 ;  /* 0x000000ffff0e7224 */ /* 0x000fe200078e0095 */
[----:B------:R-:W2:Y:S01]  /*4f00*/  LDL.LU.64 R152, [R1+0x610] ;  /* 0x0006100001987983 */ /* 0x000ea20000300a00 */
[----:B------:R-:W-:Y:S02]  /*4f10*/  IMAD.MOV.U32 R18, RZ, RZ, R146 ;  /* 0x000000ffff127224 */ /* 0x000fe400078e0092 */
[----:B------:R-:W-:Y:S01]  /*4f20*/  IMAD.MOV.U32 R17, RZ, RZ, R147 ;  /* 0x000000ffff117224 */ /* 0x000fe200078e0093 */
[----:B------:R-:W2:Y:S01]  /*4f30*/  LDL.LU.64 R150, [R1+0x608] ;  /* 0x0006080001967983 */ /* 0x000ea20000300a00 */
[----:B------:R-:W-:-:S02]  /*4f40*/  IMAD.MOV.U32 R22, RZ, RZ, R144 ;  /* 0x000000ffff167224 */ /* 0x000fc400078e0090 */
        /* <DEDUP_REMOVED lines=131> */
[----:B------:R-:W-:-:S03]  /*5780*/  IMAD.MOV.U32 R167, RZ, RZ, R57 ;  /* 0x000000ffffa77224 */ /* 0x000fc600078e0039 */
[----:B------:R-:W2:Y:S04]  /*5790*/  LDL.LU.64 R60, [R1+0x4a0] ;  /* 0x0004a000013c7983 */ /* 0x000ea80000300a00 */
[----:B------:R-:W2:Y:S04]  /*57a0*/  LDL.LU.64 R58, [R1+0x498] ;  /* 0x00049800013a7983 */ /* 0x000ea80000300a00 */
[----:B0-----:R-:W2:Y:S04]  /*57b0*/  LDL.LU.64 R56, [R1+0x490] ;  /* 0x0004900001387983 */ /* 0x001ea80000300a00 */
        /* <DEDUP_REMOVED lines=14> */
[----:B------:R-:W-:Y:S04]  /*58a0*/  STL.64 [R1+0x3e0], R162 ;  /* 0x0003e0a201007387 */ /* 0x000fe80000100a00 */
[----:B------:R-:W-:Y:S01]  /*58b0*/  STL.64 [R1+0x3d8], R160 ;  /* 0x0003d8a001007387 */ /* 0x000fe20000100a00 */
[----:B--2---:R-:W-:-:S06]  /*58c0*/  WARPGROUP.ARRIVE ;  /* 0x00000000000079c5 */ /* 0x004fcc0000000000 */
        /* <DEDUP_REMOVED lines=85> */
[----:B------:R-:W-:-:S03]  /*5e20*/  IMAD.MOV.U32 R65, RZ, RZ, R167 ;  /* 0x000000ffff417224 */ /* 0x000fc600078e00a7 */
[----:B------:R-:W2:Y:S01]  /*5e30*/  LDL.LU R61, [R1+0x64] ;  /* 0x00006400013d7983 */ /* 0x000ea20000300800 */
[----:B------:R-:W-:-:S03]  /*5e40*/  IMAD.MOV.U32 R66, RZ, RZ, R166 ;  /* 0x000000ffff427224 */ /* 0x000fc600078e00a6 */
[----:B------:R-:W2:Y:S01]  /*5e50*/  LDL.LU R62, [R1+0x68] ;  /* 0x00006800013e7983 */ /* 0x000ea20000300800 */
[----:B------:R-:W-:-:S03]  /*5e60*/  IMAD.MOV.U32 R67, RZ, RZ, R165 ;  /* 0x000000ffff437224 */ /* 0x000fc600078e00a5 */
[----:B------:R-:W2:Y:S01]  /*5e70*/  LDL.LU R63, [R1+0x6c] ;  /* 0x00006c00013f7983 */ /* 0x000ea20000300800 */
[----:B------:R-:W-:-:S03]  /*5e80*/  IMAD.MOV.U32 R68, RZ, RZ, R164 ;  /* 0x000000ffff447224 */ /* 0x000fc600078e00a4 */
        /* <DEDUP_REMOVED lines=10> */
[----:B------:R-:W-:Y:S01]  /*5f30*/  IMAD.MOV.U32 R70, RZ, RZ, R19 ;  /* 0x000000ffff467224 */ /* 0x000fe200078e0013 */
[----:B------:R-:W-:Y:S01]  /*5f40*/  UIADD3 UR6, UR6, 0x6, URZ ;  /* 0x0000000606067890 */ /* 0x000fe2000fffe03f */
[----:B------:R-:W-:Y:S01]  /*5f50*/  IMAD.MOV.U32 R71, RZ, RZ, R16 ;  /* 0x000000ffff477224 */ /* 0x000fe200078e0010 */
[----:B------:R-:W-:Y:S01]  /*5f60*/  UMOV UR7, 0x40000040 ;  /* 0x4000004000077882 */ /* 0x000fe20000000000 */
[----:B------:R-:W-:Y:S01]  /*5f70*/  IMAD.MOV.U32 R72, RZ, RZ, R9 ;  /* 0x000000ffff487224 */ /* 0x000fe200078e0009 */
[----:B------:R0:W5:Y:S01]  /*5f80*/  LDL.LU R20, [R1+0x40c] ;  /* 0x00040c0001147983 */ /* 0x0001620000300800 */
[----:B------:R-:W-:-:S02]  /*5f90*/  IMAD.MOV.U32 R73, RZ, RZ, R8 ;  /* 0x000000ffff497224 */ /* 0x000fc400078e0008 */
[----:B------:R-:W-:Y:S01]  /*5fa0*/  IMAD.MOV.U32 R74, RZ, RZ, R7 ;  /* 0x000000ffff4a7224 */ /* 0x000fe200078e0007 */
[----:B------:R0:W5:Y:S01]  /*5fb0*/  LDL.LU R19, [R1+0x408] ;  /* 0x0004080001137983 */ /* 0x0001620000300800 */
[----:B------:R-:W-:Y:S02]  /*5fc0*/  IMAD.MOV.U32 R75, RZ, RZ, R6 ;  /* 0x000000ffff4b7224 */ /* 0x000fe400078e0006 */
[----:B------:R-:W-:Y:S01]  /*5fd0*/  IMAD.MOV.U32 R76, RZ, RZ, R3 ;  /* 0x000000ffff4c7224 */ /* 0x000fe200078e0003 */
[----:B------:R0:W5:Y:S01]  /*5fe0*/  LDL.LU R16, [R1+0x404] ;  /* 0x0004040001107983 */ /* 0x0001620000300800 */
[----:B------:R-:W-:Y:S02]  /*5ff0*/  IMAD.MOV.U32 R77, RZ, RZ, R2 ;  /* 0x000000ffff4d7224 */ /* 0x000fe400078e0002 */
        /* <DEDUP_REMOVED lines=88> */
[----:B------:R-:W-:-:S06]  /*6580*/  IMAD.MOV.U32 R163, RZ, RZ, R4 ;  /* 0x000000ffffa37224 */ /* 0x000fcc00078e0004 */
        /* <DEDUP_REMOVED lines=67> */
[----:B-1----:R-:W2:Y:S04]  /*69c0*/  LDL.LU.64 R162, [R1+0x3e0] ;  /* 0x0003e00001a27983 */ /* 0x002ea80000300a00 */
        /* <DEDUP_REMOVED lines=58> */
[----:B------:R-:W2:Y:S02]  /*6d70*/  LDL.LU.64 R36, [R1+0x208] ;  /* 0x0002080001247983 */ /* 0x000ea40000300a00 */
[----:B--2---:R-:W-:-:S06]  /*6d80*/  WARPGROUP.ARRIVE ;  /* 0x00000000000079c5 */ /* 0x004fcc0000000000 */
[----:B------:R-:W-:Y:S03]  /*6d90*/  QGMMA.64x256x32.F32.E5M2.E5M2 R24, R160, gdesc[UR4], R24, gsb0 ;  /* 0x03e00004a0187df3 */ /* 0x000fe60008003818 */
[----:B------:R-:W-:Y:S02]  /*6da0*/  WARPGROUP.DEPBAR.LE gsb0, 0x0 ;  /* 0x00008000000079c5 */ /* 0x000fe40000010000 */
[----:B0-----:R-:W-:Y:S05]  /*6db0*/  @!P2 BRA `(.L_x_22) ;  /* 0x000000bc003ca947 */ /* 0x001fea0003800000 */
[----:B------:R-:W-:Y:S05]  /*6dc0*/  @!P0 BRA `(.L_x_23) ;  /* 0x0000000000048947 */ /* 0x000fea0003800000 */
[----:B------:R-:W-:Y:S01]  /*6dd0*/  BPT.TRAP 0x1 ;  /* 0x000000040000795c */ /* 0x000fe20000300000 */
.L_x_23:
[----:B------:R-:W-:Y:S05]  /*6de0*/  @P1 BRA `(.L_x_24) ;  /* 0x0000000000081947 */ /* 0x000fea0003800000 */
[----:B-----5:R-:W0:Y:S02]  /*6df0*/  SYNCS.PHASECHK.TRANS64.TRYWAIT P1, [R3+URZ], R0 ;  /* 0x00000000030075a7 */ /* 0x020e24000802017f */
[----:B0-----:R-:W-:Y:S05]  /*6e00*/  @!P1 BRA `(.L_x_25) ;  /* 0x0000020800309947 */ /* 0x001fea0003800000 */
.L_x_24:
[----:B-----5:R-:W-:Y:S01]  /*6e10*/  IMAD.SHL.U32 R10, R8, 0x8000, RZ ;  /* 0x00008000080a7824 */ /* 0x020fe200078e00ff */
[----:B------:R-:W-:-:S04]  /*6e20*/  UMOV UR5, UR39 ;  /* 0x0000002700057c82 */ /* 0x000fc80008000000 */
[----:B0-----:R-:W-:-:S05]  /*6e30*/  LOP3.LUT R0, R10, R19, RZ, 0xfc, !PT ;  /* 0x000000130a007212 */ /* 0x001fca00078efcff */
[----:B------:R-:W-:-:S04]  /*6e40*/  IMAD.IADD R0, R6, 0x1, R0 ;  /* 0x0000000106007824 */ /* 0x000fc800078e0200 */
[--C-:B------:R-:W-:Y:S01]  /*6e50*/  IMAD.IADD R3, R20, 0x1, R0.reuse ;  /* 0x0000000114037824 */ /* 0x100fe200078e0200 */
[----:B------:R-:W-:Y:S04]  /*6e60*/  LDS.U8 R5, [R0+0x808] ;  /* 0x0008080000057984 */ /* 0x000fe80000000000 */
[----:B------:R-:W0:Y:S04]  /*6e70*/  LDS.U8 R4, [R3+0x808] ;  /* 0x0008080003047984 */ /* 0x000e280000000000 */
[----:B------:R-:W-:Y:S04]  /*6e80*/  LDS.U8 R12, [R0+0x800] ;  /* 0x00080000000c7984 */ /* 0x000fe80000000000 */
[----:B------:R-:W1:Y:S01]  /*6e90*/  LDS.U8 R11, [R3+0x800] ;  /* 0x00080000030b7984 */ /* 0x000e620000000000 */
[----:B0-----:R-:W-:Y:S01]  /*6ea0*/  PRMT R14, R4, 0x7604, R5 ;  /* 0x00007604040e7816 */ /* 0x001fe20000000005 */
[----:B------:R-:W-:-:S02]  /*6eb0*/  IMAD.IADD R5, R7, 0x1, R0 ;  /* 0x0000000107057824 */ /* 0x000fc400078e0200 */
[----:B------:R-:W-:Y:S04]  /*6ec0*/  LDS.U8 R4, [R3+0x1000] ;  /* 0x0010000003047984 */ /* 0x000fe80000000000 */
[----:B------:R-:W0:Y:S01]  /*6ed0*/  LDS.U8 R13, [R5+0x800] ;  /* 0x00080000050d7984 */ /* 0x000e220000000000 */
[----:B-1----:R-:W-:-:S03]  /*6ee0*/  PRMT R15, R11, 0x7604, R12 ;  /* 0x000076040b0f7816 */ /* 0x002fc6000000000c */
[----:B------:R-:W1:Y:S04]  /*6ef0*/  LDS.U8 R11, [R0+0x1000] ;  /* 0x00100000000b7984 */ /* 0x000e680000000000 */
[----:B------:R-:W2:Y:S01]  /*6f00*/  LDS.U8 R12, [R5+0x808] ;  /* 0x00080800050c7984 */ /* 0x000ea20000000000 */
[----:B0-----:R-:W-:Y:S02]  /*6f10*/  PRMT R13, R13, 0x7054, R15 ;  /* 0x000070540d0d7816 */ /* 0x001fe4000000000f */
[----:B-1----:R-:W-:Y:S01]  /*6f20*/  PRMT R15, R4, 0x7604, R11 ;  /* 0x00007604040f7816 */ /* 0x002fe2000000000b */
[----:B------:R-:W-:Y:S01]  /*6f30*/  IMAD.IADD R4, R7, 0x1, R3 ;  /* 0x0000000107047824 */ /* 0x000fe200078e0203 */
[----:B------:R-:W0:Y:S01]  /*6f40*/  LDS.U8 R11, [R5+0x1000] ;  /* 0x00100000050b7984 */ /* 0x000e220000000000 */
[----:B--2---:R-:W-:-:S03]  /*6f50*/  PRMT R12, R12, 0x7054, R14 ;  /* 0x000070540c0c7816 */ /* 0x004fc6000000000e */
[----:B------:R-:W1:Y:S04]  /*6f60*/  LDS.U8 R153, [R4+0x808] ;  /* 0x0008080004997984 */ /* 0x000e680000000000 */
[----:B------:R-:W2:Y:S04]  /*6f70*/  LDS.U8 R154, [R4+0x1000] ;  /* 0x00100000049a7984 */ /* 0x000ea80000000000 */
[----:B------:R-:W-:Y:S04]  /*6f80*/  LDS.U8 R155, [R4+0x1008] ;  /* 0x00100800049b7984 */ /* 0x000fe80000000000 */
[----:B------:R-:W-:Y:S04]  /*6f90*/  LDS.U8 R156, [R4+0x4800] ;  /* 0x00480000049c7984 */ /* 0x000fe80000000000 */
[----:B------:R-:W-:Y:S04]  /*6fa0*/  LDS.U8 R157, [R4+0x4808] ;  /* 0x00480800049d7984 */ /* 0x000fe80000000000 */
[----:B------:R-:W-:Y:S04]  /*6fb0*/  LDS.U8 R158, [R4+0x5000] ;  /* 0x00500000049e7984 */ /* 0x000fe80000000000 */
[----:B------:R-:W3:Y:S04]  /*6fc0*/  LDS.U8 R152, [R4+0x800] ;  /* 0x0008000004987984 */ /* 0x000ee80000000000 */
[----:B------:R-:W-:Y:S01]  /*6fd0*/  LDS.U8 R4, [R4+0x5008] ;  /* 0x0050080004047984 */ /* 0x000fe20000000000 */
[----:B0-----:R-:W-:-:S02]  /*6fe0*/  PRMT R11, R11, 0x7054, R15 ;  /* 0x000070540b0b7816 */ /* 0x001fc4000000000f */
[----:B-1----:R-:W-:Y:S02]  /*6ff0*/  PRMT R153, R153, 0x654, R12 ;  /* 0x0000065499997816 */ /* 0x002fe4000000000c */
[----:B------:R-:W-:Y:S01]  /*7000*/  LDS.U8 R12, [R0+0x1008] ;  /* 0x00100800000c7984 */ /* 0x000fe20000000000 */
[----:B--2---:R-:W-:-:S03]  /*7010*/  PRMT R154, R154, 0x654, R11 ;  /* 0x000006549a9a7816 */ /* 0x004fc6000000000b */
[----:B------:R-:W0:Y:S01]  /*7020*/  LDS.U8 R11, [R3+0x1008] ;  /* 0x00100800030b7984 */ /* 0x000e220000000000 */
[----:B---3--:R-:W-:Y:S02]  /*7030*/  PRMT R152, R152, 0x654, R13 ;  /* 0x0000065498987816 */ /* 0x008fe4000000000d */
[----:B0-----:R-:W-:Y:S02]  /*7040*/  PRMT R12, R11, 0x7604, R12 ;  /* 0x000076040b0c7816 */ /* 0x001fe4000000000c */
[----:B------:R-:W0:Y:S02]  /*7050*/  LDS.U8 R11, [R5+0x1008] ;  /* 0x00100800050b7984 */ /* 0x000e240000000000 */
[----:B0-----:R-:W-:Y:S02]  /*7060*/  PRMT R11, R11, 0x7054, R12 ;  /* 0x000070540b0b7816 */ /* 0x001fe4000000000c */
[----:B------:R-:W-:Y:S02]  /*7070*/  LDS.U8 R12, [R0+0x4800] ;  /* 0x00480000000c7984 */ /* 0x000fe40000000000 */
[----:B------:R-:W-:-:S02]  /*7080*/  PRMT R155, R155, 0x654, R11 ;  /* 0x000006549b9b7816 */ /* 0x000fc4000000000b */
[----:B------:R-:W0:Y:S02]  /*7090*/  LDS.U8 R11, [R3+0x4800] ;  /* 0x00480000030b7984 */ /* 0x000e240000000000 */
        /* <DEDUP_REMOVED lines=11> */
[----:B------:R-:W0:Y:S04]  /*7150*/  LDS.U8 R11, [R3+0x5000] ;  /* 0x00500000030b7984 */ /* 0x000e280000000000 */
[----:B------:R-:W-:Y:S04]  /*7160*/  LDS.U8 R0, [R0+0x5008] ;  /* 0x0050080000007984 */ /* 0x000fe80000000000 */
[----:B------:R-:W1:Y:S01]  /*7170*/  LDS.U8 R3, [R3+0x5008] ;  /* 0x0050080003037984 */ /* 0x000e620000000000 */
[----:B0-----:R-:W-:-:S03]  /*7180*/  PRMT R12, R11, 0x7604, R12 ;  /* 0x000076040b0c7816 */ /* 0x001fc6000000000c */
[----:B------:R-:W0:Y:S04]  /*7190*/  LDS.U8 R11, [R5+0x5000] ;  /* 0x00500000050b7984 */ /* 0x000e280000000000 */
[----:B------:R-:W2:Y:S01]  /*71a0*/  LDS.U8 R5, [R5+0x5008] ;  /* 0x0050080005057984 */ /* 0x000ea20000000000 */
[----:B-1----:R-:W-:Y:S02]  /*71b0*/  PRMT R0, R3, 0x7604, R0 ;  /* 0x0000760403007816 */ /* 0x002fe40000000000 */
[----:B0-----:R-:W-:-:S04]  /*71c0*/  PRMT R11, R11, 0x7054, R12 ;  /* 0x000070540b0b7816 */ /* 0x001fc8000000000c */
[----:B------:R-:W-:Y:S02]  /*71d0*/  PRMT R158, R158, 0x654, R11 ;  /* 0x000006549e9e7816 */ /* 0x000fe4000000000b */
[----:B------:R-:W0:Y:S01]  /*71e0*/  LDC R11, c[0x0][0x28c] ;  /* 0x0000a300ff0b7b82 */ /* 0x000e220000000800 */
[----:B--2---:R-:W-:-:S04]  /*71f0*/  PRMT R5, R5, 0x7054, R0 ;  /* 0x0000705405057816 */ /* 0x004fc80000000000 */
[----:B------:R-:W-:Y:S02]  /*7200*/  PRMT R159, R4, 0x654, R5 ;  /* 0x00000654049f7816 */ /* 0x000fe40000000005 */
[----:B0-----:R-:W-:-:S13]  /*7210*/  ISETP.GE.AND P1, PT, R11, 0x101, PT ;  /* 0x000001010b00780c */ /* 0x001fda0003f26270 */
[----:B------:R-:W-:Y:S05]  /*7220*/  @!P1 BRA `(.L_x_26) ;  /* 0x0000005c00349947 */ /* 0x000fea0003800000 */
[----:B------:R-:W-:Y:S01]  /*7230*/  R2UR UR7, R8 ;  /* 0x00000000080772ca */ /* 0x000fe200000e0000 */
[----:B------:R-:W-:Y:S01]  /*7240*/  UIADD3 UR6, UR40, -0x1, URZ ;  /* 0xffffffff28067890 */ /* 0x000fe2000fffe03f */
[----:B------:R-:W-:-:S13]  /*7250*/  UMOV UR5, UR39 ;  /* 0x0000002700057c82 */ /* 0x000fda0008000000 */
.L_x_34:
[----:B------:R-:W-:-:S04]  /*7260*/  UIADD3 UR8, UR7, 0x1, URZ ;  /* 0x0000000107087890 */ /* 0x000fc8000fffe03f */
[----:B------:R-:W-:-:S04]  /*7270*/  UISETP.NE.AND UP0, UPT, UR8, 0x3, UPT ;  /* 0x000000030800788c */ /* 0x000fc8000bf05270 */
[----:B------:R-:W-:Y:S02]  /*7280*/  USEL UR9, URZ, 0x1, UP0 ;  /* 0x000000013f097887 */ /* 0x000fe40008000000 */
[----:B------:R-:W-:-:S04]  /*7290*/  USEL UR8, UR8, URZ, UP0 ;  /* 0x0000003f08087287 */ /* 0x000fc80008000000 */
[----:B------:R-:W-:Y:S02]  /*72a0*/  LOP3.LUT R9, R9, UR9, RZ, 0x3c, !PT ;  /* 0x0000000909097c12 */ /* 0x000fe4000f8e3cff */
[----:B------:R-:W-:Y:S01]  /*72b0*/  IMAD.U32 R8, RZ, RZ, UR8 ;  /* 0x00000008ff087e24 */ /* 0x000fe2000f8e00ff */
[----:B-----5:R-:W-:Y:S06]  /*72c0*/  @!P0 BRA `(.L_x_27) ;  /* 0x0000000000048947 */ /* 0x020fec0003800000 */
[----:B------:R-:W-:Y:S01]  /*72d0*/  BPT.TRAP 0x1 ;  /* 0x000000040000795c */ /* 0x000fe20000300000 */
.L_x_27:
        /* <DEDUP_REMOVED lines=128> */
[----:B------:R-:W0:Y:S01]  /*7ae0*/  S2UR UR9, SR_CgaCtaId ;  /* 0x00000000000979c3 */ /* 0x000e220000008800 */
[----:B------:R-:W-:Y:S01]  /*7af0*/  UMOV UR8, 0x400 ;  /* 0x0000040000087882 */ /* 0x000fe20000000000 */
[----:B------:R-:W-:Y:S01]  /*7b00*/  SHF.L.U32 R10, R9, 0x1f, RZ ;  /* 0x0000001f090a7819 */ /* 0x000fe200000006ff */
[----:B------:R-:W-:Y:S01]  /*7b10*/  ULEA UR10, UR7, UR4, 0xb ;  /* 0x00000004070a7291 */ /* 0x000fe2000f8e583f */
[----:B------:R-:W-:Y:S01]  /*7b20*/  UMOV UR11, 0x40000040 ;  /* 0x40000040000b7882 */ /* 0x000fe20000000000 */
[----:B0-----:R-:W-:-:S06]  /*7b30*/  ULEA UR8, UR9, UR8, 0x18 ;  /* 0x0000000809087291 */ /* 0x001fcc000f8ec03f */
[----:B------:R-:W-:-:S04]  /*7b40*/  IMAD.U32 R6, RZ, RZ, UR8 ;  /* 0x00000008ff067e24 */ /* 0x000fc8000f8e00ff */
[----:B------:R-:W-:-:S04]  /*7b50*/  IMAD R11, R8, 0x8, R6 ;  /* 0x00000008080b7824 */ /* 0x000fc800078e0206 */
[----:B------:R0:W1:Y:S01]  /*7b60*/  SYNCS.PHASECHK.TRANS64.TRYWAIT P1, [R11+URZ], R10 ;  /* 0x0000000a0b0075a7 */ /* 0x000062000802017f */
[----:B--2---:R-:W-:-:S06]  /*7b70*/  WARPGROUP.ARRIVE ;  /* 0x00000000000079c5 */ /* 0x004fcc0000000000 */
[----:B------:R-:W-:Y:S03]  /*7b80*/  QGMMA.64x256x32.F32.E5M2.E5M2 R24, R152, gdesc[UR8], R24, gsb0 ;  /* 0x03e0000898187df3 */ /* 0x000fe60008003818 */
        /* <DEDUP_REMOVED lines=61> */
[----:B------:R2:W-:Y:S01]  /*7f60*/  STL [R1+0xa0], R64 ;  /* 0x0000a04001007387 */ /* 0x0005e20000100800 */
[----:B------:R-:W-:Y:S02]  /*7f70*/  IMAD.MOV.U32 R190, RZ, RZ, R110 ;  /* 0x000000ffffbe7224 */ /* 0x000fe400078e006e */
[----:B------:R-:W-:Y:S01]  /*7f80*/  IMAD.MOV.U32 R189, RZ, RZ, R111 ;  /* 0x000000ffffbd7224 */ /* 0x000fe200078e006f */
[----:B------:R-:W3:Y:S01]  /*7f90*/  LDL.LU.64 R150, [R1+0x5b0] ;  /* 0x0005b00001967983 */ /* 0x000ee20000300a00 */
[----:B------:R-:W-:Y:S02]  /*7fa0*/  IMAD.MOV.U32 R192, RZ, RZ, R108 ;  /* 0x000000ffffc07224 */ /* 0x000fe400078e006c */
[----:B------:R-:W-:Y:S01]  /*7fb0*/  IMAD.MOV.U32 R191, RZ, RZ, R109 ;  /* 0x000000ffffbf7224 */ /* 0x000fe200078e006d */
[----:B------:R-:W3:Y:S01]  /*7fc0*/  LDL.LU.64 R148, [R1+0x5a8] ;  /* 0x0005a80001947983 */ /* 0x000ee20000300a00 */
[----:B------:R-:W-:-:S02]  /*7fd0*/  IMAD.MOV.U32 R194, RZ, RZ, R106 ;  /* 0x000000ffffc27224 */ /* 0x000fc400078e006a */
[----:B------:R-:W-:Y:S01]  /*7fe0*/  IMAD.MOV.U32 R193, RZ, RZ, R107 ;  /* 0x000000ffffc17224 */ /* 0x000fe200078e006b */
[----:B------:R-:W3:Y:S01]  /*7ff0*/  LDL.LU.64 R146, [R1+0x5a0] ;  /* 0x0005a00001927983 */ /* 0x000ee20000300a00 */
        /* <DEDUP_REMOVED lines=60> */
[----:B------:R-:W-:-:S03]  /*83c0*/  IMAD.MOV.U32 R235, RZ, RZ, R65 ;  /* 0x000000ffffeb7224 */ /* 0x000fc600078e0041 */
        /* <DEDUP_REMOVED lines=20> */
[----:B--2---:R-:W3:Y:S04]  /*8510*/  LDL.LU.64 R64, [R1+0x458] ;  /* 0x0004580001407983 */ /* 0x004ee80000300a00 */
        /* <DEDUP_REMOVED lines=19> */
[----:B------:R-:W3:Y:S01]  /*8650*/  LDL.LU.64 R24, [R1+0x3b8] ;  /* 0x0003b80001187983 */ /* 0x000ee20000300a00 */
[----:B------:R-:W-:-:S06]  /*8660*/  USHF.L.U32 UR7, UR7, 0xf, URZ ;  /* 0x0000000f07077899 */ /* 0x000fcc000800063f */
[----:B------:R-:W-:-:S05]  /*8670*/  LOP3.LUT R0, R19, UR7, RZ, 0xfc, !PT ;  /* 0x0000000713007c12 */ /* 0x000fca000f8efcff */
[----:B------:R-:W-:-:S04]  /*8680*/  IMAD.IADD R0, R6, 0x1, R0 ;  /* 0x0000000106007824 */ /* 0x000fc800078e0200 */
[----:B------:R-:W-:Y:S01]  /*8690*/  IMAD.IADD R3, R20, 0x1, R0 ;  /* 0x0000000114037824 */ /* 0x000fe200078e0200 */
[----:B------:R-:W-:Y:S04]  /*86a0*/  LDS.U8 R13, [R0+0x1800] ;  /* 0x00180000000d7984 */ /* 0x000fe80000000000 */
[----:B------:R-:W-:Y:S04]  /*86b0*/  LDS.U8 R12, [R3+0x1800] ;  /* 0x00180000030c7984 */ /* 0x000fe80000000000 */
[----:B------:R-:W-:Y:S04]  /*86c0*/  LDS.U8 R5, [R0+0x1808] ;  /* 0x0018080000057984 */ /* 0x000fe80000000000 */
[----:B------:R-:W2:Y:S01]  /*86d0*/  LDS.U8 R4, [R3+0x1808] ;  /* 0x0018080003047984 */ /* 0x000ea20000000000 */
[----:B------:R-:W-:Y:S01]  /*86e0*/  UMOV UR14, UR10 ;  /* 0x0000000a000e7c82 */ /* 0x000fe20008000000 */
[----:B------:R-:W-:Y:S01]  /*86f0*/  UMOV UR15, UR11 ;  /* 0x0000000b000f7c82 */ /* 0x000fe20008000000 */
        /* <DEDUP_REMOVED lines=57> */
[----:B---3--:R-:W3:Y:S04]  /*8a90*/  LDL.LU R44, [R1] ;  /* 0x00000000012c7983 */ /* 0x008ee80000300800 */
[----:B------:R-:W3:Y:S04]  /*8aa0*/  LDL.LU R45, [R1+0x4] ;  /* 0x00000400012d7983 */ /* 0x000ee80000300800 */
        /* <DEDUP_REMOVED lines=38> */
[----:B------:R-:W3:Y:S01]  /*8d10*/  LDL.LU R84, [R1+0xa0] ;  /* 0x0000a00001547983 */ /* 0x000ee20000300800 */
[----:B------:R-:W-:-:S02]  /*8d20*/  IMAD.MOV.U32 R151, RZ, RZ, R169 ;  /* 0x000000ffff977224 */ /* 0x000fc400078e00a9 */
[----:B------:R-:W-:Y:S02]  /*8d30*/  IMAD.MOV.U32 R156, RZ, RZ, R168 ;  /* 0x000000ffff9c7224 */ /* 0x000fe400078e00a8 */
[----:B------:R-:W-:Y:S01]  /*8d40*/  IMAD.MOV.U32 R169, RZ, RZ, R17 ;  /* 0x000000ffffa97224 */ /* 0x000fe200078e0011 */
[----:B--2---:R-:W-:Y:S01]  /*8d50*/  PRMT R17, R4, 0x7604, R5 ;  /* 0x0000760404117816 */ /* 0x004fe20000000005 */
[----:B------:R-:W-:Y:S01]  /*8d60*/  IMAD.MOV.U32 R168, RZ, RZ, R18 ;  /* 0x000000ffffa87224 */ /* 0x000fe200078e0012 */
[----:B------:R-:W-:Y:S01]  /*8d70*/  PRMT R18, R12, 0x7604, R13 ;  /* 0x000076040c127816 */ /* 0x000fe2000000000d */
[----:B------:R-:W-:Y:S01]  /*8d80*/  IMAD.IADD R5, R7, 0x1, R0 ;  /* 0x0000000107057824 */ /* 0x000fe200078e0200 */
[----:B------:R-:W-:Y:S01]  /*8d90*/  LDS.U8 R13, [R0+0x2000] ;  /* 0x00200000000d7984 */ /* 0x000fe20000000000 */
[----:B------:R-:W-:-:S03]  /*8da0*/  IMAD.MOV.U32 R149, RZ, RZ, R171 ;  /* 0x000000ffff957224 */ /* 0x000fc600078e00ab */
[----:B------:R-:W2:Y:S01]  /*8db0*/  LDS.U8 R12, [R3+0x2000] ;  /* 0x00200000030c7984 */ /* 0x000ea20000000000 */
[----:B------:R-:W-:-:S03]  /*8dc0*/  IMAD.MOV.U32 R171, RZ, RZ, R14 ;  /* 0x000000ffffab7224 */ /* 0x000fc600078e000e */
[----:B------:R-:W4:Y:S04]  /*8dd0*/  LDS.U8 R14, [R5+0x1808] ;  /* 0x00180800050e7984 */ /* 0x000f280000000000 */
[----:B------:R-:W5:Y:S01]  /*8de0*/  LDS.U8 R4, [R5+0x2000] ;  /* 0x0020000005047984 */ /* 0x000f620000000000 */
[----:B--2---:R-:W-:-:S03]  /*8df0*/  PRMT R12, R12, 0x7604, R13 ;  /* 0x000076040c0c7816 */ /* 0x004fc6000000000d */
[----:B------:R-:W-:Y:S01]  /*8e00*/  LDS.U8 R13, [R0+0x2008] ;  /* 0x00200800000d7984 */ /* 0x000fe20000000000 */
[----:B----4-:R-:W-:Y:S02]  /*8e10*/  PRMT R14, R14, 0x7054, R17 ;  /* 0x000070540e0e7816 */ /* 0x010fe40000000011 */
[----:B-----5:R-:W-:Y:S02]  /*8e20*/  PRMT R17, R4, 0x7054, R12 ;  /* 0x0000705404117816 */ /* 0x020fe4000000000c */
[----:B------:R-:W2:Y:S01]  /*8e30*/  LDS.U8 R12, [R3+0x2008] ;  /* 0x00200800030c7984 */ /* 0x000ea20000000000 */
[----:B------:R-:W-:Y:S02]  /*8e40*/  IMAD.MOV.U32 R150, RZ, RZ, R170 ;  /* 0x000000ffff967224 */ /* 0x000fe400078e00aa */
[----:B------:R-:W-:Y:S02]  /*8e50*/  IMAD.MOV.U32 R170, RZ, RZ, R15 ;  /* 0x000000ffffaa7224 */ /* 0x000fe400078e000f */
[----:B------:R-:W-:Y:S01]  /*8e60*/  IMAD.IADD R4, R7, 0x1, R3 ;  /* 0x0000000107047824 */ /* 0x000fe200078e0203 */
[----:B------:R-:W4:Y:S01]  /*8e70*/  LDS.U8 R15, [R5+0x1800] ;  /* 0x00180000050f7984 */ /* 0x000f220000000000 */
[----:B------:R-:W-:-:S02]  /*8e80*/  IMAD.MOV.U32 R145, RZ, RZ, R175 ;  /* 0x000000ffff917224 */ /* 0x000fc400078e00af */
[----:B------:R-:W-:Y:S01]  /*8e90*/  IMAD.MOV.U32 R146, RZ, RZ, R174 ;  /* 0x000000ffff927224 */ /* 0x000fe200078e00ae */
[----:B------:R-:W-:Y:S01]  /*8ea0*/  LDS.U8 R175, [R4+0x2008] ;  /* 0x0020080004af7984 */ /* 0x000fe20000000000 */
[----:B------:R-:W-:Y:S02]  /*8eb0*/  IMAD.MOV.U32 R147, RZ, RZ, R173 ;  /* 0x000000ffff937224 */ /* 0x000fe400078e00ad */
[----:B------:R-:W-:Y:S01]  /*8ec0*/  IMAD.MOV.U32 R148, RZ, RZ, R172 ;  /* 0x000000ffff947224 */ /* 0x000fe200078e00ac */
[----:B------:R-:W-:Y:S04]  /*8ed0*/  LDS.U8 R173, [R4+0x1808] ;  /* 0x0018080004ad7984 */ /* 0x000fe80000000000 */
[----:B------:R-:W-:Y:S04]  /*8ee0*/  LDS.U8 R172, [R4+0x1800] ;  /* 0x0018000004ac7984 */ /* 0x000fe80000000000 */
[----:B------:R-:W-:Y:S01]  /*8ef0*/  LDS.U8 R174, [R4+0x2000] ;  /* 0x0020000004ae7984 */ /* 0x000fe20000000000 */
[----:B--2---:R-:W-:-:S03]  /*8f00*/  PRMT R13, R12, 0x7604, R13 ;  /* 0x000076040c0d7816 */ /* 0x004fc6000000000d */
[----:B------:R-:W2:Y:S01]  /*8f10*/  LDS.U8 R12, [R5+0x2008] ;  /* 0x00200800050c7984 */ /* 0x000ea20000000000 */
[----:B------:R-:W-:Y:S02]  /*8f20*/  IMAD.MOV.U32 R157, RZ, RZ, R167 ;  /* 0x000000ffff9d7224 */ /* 0x000fe400078e00a7 */
[----:B------:R-:W-:Y:S01]  /*8f30*/  IMAD.MOV.U32 R158, RZ, RZ, R166 ;  /* 0x000000ffff9e7224 */ /* 0x000fe200078e00a6 */
[----:B----4-:R-:W-:Y:S01]  /*8f40*/  PRMT R15, R15, 0x7054, R18 ;  /* 0x000070540f0f7816 */ /* 0x010fe20000000012 */
        /* <DEDUP_REMOVED lines=16> */
[----:B------:R-:W-:Y:S01]  /*9050*/  IMAD.MOV.U32 R100, RZ, RZ, R220 ;  /* 0x000000ffff647224 */ /* 0x000fe200078e00dc */
[----:B--2---:R-:W-:Y:S01]  /*9060*/  PRMT R12, R12, 0x7054, R13 ;  /* 0x000070540c0c7816 */ /* 0x004fe2000000000d */
        /* <DEDUP_REMOVED lines=46> */
[----:B------:R-:W-:Y:S01]  /*9350*/  IMAD.MOV.U32 R167, RZ, RZ, R21 ;  /* 0x000000ffffa77224 */ /* 0x000fe200078e0015 */
[----:B------:R-:W-:Y:S01]  /*9360*/  PRMT R172, R172, 0x654, R15 ;  /* 0x00000654acac7816 */ /* 0x000fe2000000000f */
[----:B------:R-:W-:Y:S01]  /*9370*/  UIADD3 UR8, UR10, 0x2, URZ ;  /* 0x000000020a087890 */ /* 0x000fe2000fffe03f */
[----:B------:R-:W-:-:S02]  /*9380*/  PRMT R173, R173, 0x654, R14 ;  /* 0x00000654adad7816 */ /* 0x000fc4000000000e */
[----:B------:R-:W-:Y:S02]  /*9390*/  PRMT R174, R174, 0x654, R17 ;  /* 0x00000654aeae7816 */ /* 0x000fe40000000011 */
[----:B------:R-:W-:Y:S01]  /*93a0*/  PRMT R175, R175, 0x654, R12 ;  /* 0x00000654afaf7816 */ /* 0x000fe2000000000c */
[----:B------:R-:W-:Y:S01]  /*93b0*/  UMOV UR15, 0x40000040 ;  /* 0x40000040000f7882 */ /* 0x000fe20000000000 */
[----:B------:R-:W-:Y:S02]  /*93c0*/  UMOV UR14, UR8 ;  /* 0x00000008000e7c82 */ /* 0x000fe40008000000 */
[----:B---3--:R-:W-:-:S06]  /*93d0*/  WARPGROUP.ARRIVE ;  /* 0x00000000000079c5 */ /* 0x008fcc0000000000 */
        /* <DEDUP_REMOVED lines=66> */
[----:B--2---:R-:W2:Y:S04]  /*9800*/  LDL.LU.64 R150, [R1+0x3b0] ;  /* 0x0003b00001967983 */ /* 0x004ea80000300a00 */
        /* <DEDUP_REMOVED lines=53> */
[----:B------:R-:W-:Y:S04]  /*9b60*/  LDS.U8 R18, [R0+0x5800] ;  /* 0x0058000000127984 */ /* 0x000fe80000000000 */
[----:B------:R-:W3:Y:S04]  /*9b70*/  LDS.U8 R17, [R3+0x5800] ;  /* 0x0058000003117984 */ /* 0x000ee80000000000 */
[----:B------:R-:W-:Y:S04]  /*9b80*/  LDS.U8 R13, [R0+0x6000] ;  /* 0x00600000000d7984 */ /* 0x000fe80000000000 */
[----:B------:R-:W4:Y:S04]  /*9b90*/  LDS.U8 R12, [R3+0x6000] ;  /* 0x00600000030c7984 */ /* 0x000f280000000000 */
[----:B------:R-:W-:Y:S04]  /*9ba0*/  LDS.U8 R15, [R0+0x5808] ;  /* 0x00580800000f7984 */ /* 0x000fe80000000000 */
[----:B------:R-:W5:Y:S04]  /*9bb0*/  LDS.U8 R14, [R3+0x5808] ;  /* 0x00580800030e7984 */ /* 0x000f680000000000 */
[----:B------:R-:W-:Y:S04]  /*9bc0*/  LDS.U8 R168, [R4+0x5800] ;  /* 0x0058000004a87984 */ /* 0x000fe80000000000 */
[----:B------:R-:W-:Y:S04]  /*9bd0*/  LDS.U8 R169, [R4+0x5808] ;  /* 0x0058080004a97984 */ /* 0x000fe80000000000 */
[----:B------:R-:W-:Y:S04]  /*9be0*/  LDS.U8 R170, [R4+0x6000] ;  /* 0x0060000004aa7984 */ /* 0x000fe80000000000 */
[----:B------:R-:W-:Y:S01]  /*9bf0*/  LDS.U8 R171, [R4+0x6008] ;  /* 0x0060080004ab7984 */ /* 0x000fe20000000000 */
[----:B---3--:R-:W-:-:S02]  /*9c00*/  PRMT R18, R17, 0x7604, R18 ;  /* 0x0000760411127816 */ /* 0x008fc40000000012 */
[----:B----4-:R-:W-:Y:S02]  /*9c10*/  PRMT R17, R12, 0x7604, R13 ;  /* 0x000076040c117816 */ /* 0x010fe4000000000d */
[----:B------:R-:W3:Y:S04]  /*9c20*/  LDS.U8 R13, [R5+0x5808] ;  /* 0x00580800050d7984 */ /* 0x000ee80000000000 */
[----:B------:R-:W4:Y:S01]  /*9c30*/  LDS.U8 R12, [R5+0x6000] ;  /* 0x00600000050c7984 */ /* 0x000f220000000000 */
[----:B-----5:R-:W-:-:S03]  /*9c40*/  PRMT R15, R14, 0x7604, R15 ;  /* 0x000076040e0f7816 */ /* 0x020fc6000000000f */
[----:B------:R-:W-:Y:S01]  /*9c50*/  LDS.U8 R14, [R5+0x5800] ;  /* 0x00580000050e7984 */ /* 0x000fe20000000000 */
[----:B---3--:R-:W-:-:S03]  /*9c60*/  PRMT R15, R13, 0x7054, R15 ;  /* 0x000070540d0f7816 */ /* 0x008fc6000000000f */
[----:B------:R-:W-:Y:S01]  /*9c70*/  LDS.U8 R13, [R0+0x6008] ;  /* 0x00600800000d7984 */ /* 0x000fe20000000000 */
[----:B----4-:R-:W-:-:S03]  /*9c80*/  PRMT R17, R12, 0x7054, R17 ;  /* 0x000070540c117816 */ /* 0x010fc60000000011 */
[----:B------:R-:W3:Y:S02]  /*9c90*/  LDS.U8 R12, [R3+0x6008] ;  /* 0x00600800030c7984 */ /* 0x000ee40000000000 */
[----:B---3--:R-:W-:Y:S02]  /*9ca0*/  PRMT R13, R12, 0x7604, R13 ;  /* 0x000076040c0d7816 */ /* 0x008fe4000000000d */
[----:B------:R-:W3:Y:S01]  /*9cb0*/  LDS.U8 R12, [R5+0x6008] ;  /* 0x00600800050c7984 */ /* 0x000ee20000000000 */
[----:B------:R-:W-:Y:S02]  /*9cc0*/  PRMT R14, R14, 0x7054, R18 ;  /* 0x000070540e0e7816 */ /* 0x000fe40000000012 */
[----:B------:R-:W-:Y:S02]  /*9cd0*/  PRMT R169, R169, 0x654, R15 ;  /* 0x00000654a9a97816 */ /* 0x000fe4000000000f */
[----:B------:R-:W-:Y:S02]  /*9ce0*/  PRMT R168, R168, 0x654, R14 ;  /* 0x00000654a8a87816 */ /* 0x000fe4000000000e */
[----:B------:R-:W-:-:S02]  /*9cf0*/  PRMT R170, R170, 0x654, R17 ;  /* 0x00000654aaaa7816 */ /* 0x000fc40000000011 */
[----:B---3--:R-:W-:-:S04]  /*9d00*/  PRMT R12, R12, 0x7054, R13 ;  /* 0x000070540c0c7816 */ /* 0x008fc8000000000d */
[----:B------:R-:W-:-:S04]  /*9d10*/  PRMT R171, R171, 0x654, R12 ;  /* 0x00000654abab7816 */ /* 0x000fc8000000000c */
[----:B--2---:R-:W-:-:S06]  /*9d20*/  WARPGROUP.ARRIVE ;  /* 0x00000000000079c5 */ /* 0x004fcc0000000000 */
[----:B------:R-:W-:Y:S03]  /*9d30*/  QGMMA.64x256x32.F32.E5M2.E5M2 R24, R168, gdesc[UR12], R24, gsb0 ;  /* 0x03e0000ca8187df3 */ /* 0x000fe60008003818 */
[----:B------:R-:W-:Y:S02]  /*9d40*/  WARPGROUP.DEPBAR.LE gsb0, 0x0 ;  /* 0x00008000000079c5 */ /* 0x000fe40000010000 */
[----:B------:R-:W-:Y:S04]  /*9d50*/  LDS.U8 R18, [R0+0x2800] ;  /* 0x0028000000127984 */ /* 0x000fe80000000000 */
[----:B------:R-:W2:Y:S04]  /*9d60*/  LDS.U8 R17, [R3+0x2800] ;  /* 0x0028000003117984 */ /* 0x000ea80000000000 */
[----:B------:R-:W-:Y:S04]  /*9d70*/  LDS.U8 R13, [R0+0x3000] ;  /* 0x00300000000d7984 */ /* 0x000fe80000000000 */
[----:B------:R-:W3:Y:S04]  /*9d80*/  LDS.U8 R12, [R3+0x3000] ;  /* 0x00300000030c7984 */ /* 0x000ee80000000000 */
[----:B------:R-:W-:Y:S04]  /*9d90*/  LDS.U8 R15, [R0+0x2808] ;  /* 0x00280800000f7984 */ /* 0x000fe80000000000 */
[----:B------:R-:W4:Y:S04]  /*9da0*/  LDS.U8 R14, [R3+0x2808] ;  /* 0x00280800030e7984 */ /* 0x000f280000000000 */
[----:B------:R-:W-:Y:S04]  /*9db0*/  LDS.U8 R159, [R4+0x3008] ;  /* 0x00300800049f7984 */ /* 0x000fe80000000000 */
[----:B------:R-:W-:Y:S04]  /*9dc0*/  LDS.U8 R152, [R4+0x6800] ;  /* 0x0068000004987984 */ /* 0x000fe80000000000 */
[----:B------:R-:W-:Y:S04]  /*9dd0*/  LDS.U8 R153, [R4+0x6808] ;  /* 0x0068080004997984 */ /* 0x000fe80000000000 */
[----:B------:R-:W-:Y:S04]  /*9de0*/  LDS.U8 R154, [R4+0x7000] ;  /* 0x00700000049a7984 */ /* 0x000fe80000000000 */
[----:B------:R-:W-:Y:S01]  /*9df0*/  LDS.U8 R156, [R4+0x2800] ;  /* 0x00280000049c7984 */ /* 0x000fe20000000000 */
[----:B--2---:R-:W-:-:S03]  /*9e00*/  PRMT R18, R17, 0x7604, R18 ;  /* 0x0000760411127816 */ /* 0x004fc60000000012 */
[----:B------:R-:W-:Y:S04]  /*9e10*/  LDS.U8 R157, [R4+0x2808] ;  /* 0x00280800049d7984 */ /* 0x000fe80000000000 */
[----:B------:R-:W-:Y:S01]  /*9e20*/  LDS.U8 R158, [R4+0x3000] ;  /* 0x00300000049e7984 */ /* 0x000fe20000000000 */
[----:B---3--:R-:W-:-:S03]  /*9e30*/  PRMT R17, R12, 0x7604, R13 ;  /* 0x000076040c117816 */ /* 0x008fc6000000000d */
[----:B------:R-:W-:Y:S04]  /*9e40*/  LDS.U8 R155, [R4+0x7008] ;  /* 0x00700800049b7984 */ /* 0x000fe80000000000 */
[----:B------:R-:W2:Y:S04]  /*9e50*/  LDS.U8 R13, [R5+0x2808] ;  /* 0x00280800050d7984 */ /* 0x000ea80000000000 */
[----:B------:R-:W3:Y:S01]  /*9e60*/  LDS.U8 R12, [R5+0x3000] ;  /* 0x00300000050c7984 */ /* 0x000ee20000000000 */
[----:B----4-:R-:W-:-:S03]  /*9e70*/  PRMT R15, R14, 0x7604, R15 ;  /* 0x000076040e0f7816 */ /* 0x010fc6000000000f */
[----:B------:R-:W-:Y:S01]  /*9e80*/  LDS.U8 R14, [R5+0x2800] ;  /* 0x00280000050e7984 */ /* 0x000fe20000000000 */
[----:B--2---:R-:W-:-:S03]  /*9e90*/  PRMT R15, R13, 0x7054, R15 ;  /* 0x000070540d0f7816 */ /* 0x004fc6000000000f */
[----:B------:R-:W-:Y:S01]  /*9ea0*/  LDS.U8 R13, [R0+0x3008] ;  /* 0x00300800000d7984 */ /* 0x000fe20000000000 */
[----:B---3--:R-:W-:-:S03]  /*9eb0*/  PRMT R17, R12, 0x7054, R17 ;  /* 0x000070540c117816 */ /* 0x008fc60000000011 */
[----:B------:R-:W2:Y:S02]  /*9ec0*/  LDS.U8 R12, [R3+0x3008] ;  /* 0x00300800030c7984 */ /* 0x000ea40000000000 */
[----:B--2---:R-:W-:Y:S02]  /*9ed0*/  PRMT R13, R12, 0x7604, R13 ;  /* 0x000076040c0d7816 */ /* 0x004fe4000000000d */
[----:B------:R-:W2:Y:S02]  /*9ee0*/  LDS.U8 R12, [R5+0x3008] ;  /* 0x00300800050c7984 */ /* 0x000ea40000000000 */
[----:B--2---:R-:W-:Y:S02]  /*9ef0*/  PRMT R12, R12, 0x7054, R13 ;  /* 0x000070540c0c7816 */ /* 0x004fe4000000000d */
[----:B------:R-:W-:Y:S02]  /*9f00*/  LDS.U8 R13, [R0+0x6800] ;  /* 0x00680000000d7984 */ /* 0x000fe40000000000 */
[----:B------:R-:W-:-:S02]  /*9f10*/  PRMT R159, R159, 0x654, R12 ;  /* 0x000006549f9f7816 */ /* 0x000fc4000000000c */
        /* <DEDUP_REMOVED lines=20> */
[----:B------:R-:W2:Y:S01]  /*a060*/  LDS.U8 R12, [R5+0x7008] ;  /* 0x00700800050c7984 */ /* 0x000ea20000000000 */
[----:B------:R-:W-:Y:S02]  /*a070*/  PRMT R14, R14, 0x7054, R18 ;  /* 0x000070540e0e7816 */ /* 0x000fe40000000012 */
[----:B------:R-:W-:Y:S02]  /*a080*/  PRMT R157, R157, 0x654, R15 ;  /* 0x000006549d9d7816 */ /* 0x000fe4000000000f */
[----:B------:R-:W-:Y:S02]  /*a090*/  PRMT R156, R156, 0x654, R14 ;  /* 0x000006549c9c7816 */ /* 0x000fe4000000000e */
[----:B------:R-:W-:-:S02]  /*a0a0*/  PRMT R158, R158, 0x654, R17 ;  /* 0x000006549e9e7816 */ /* 0x000fc40000000011 */
[----:B--2---:R-:W-:-:S04]  /*a0b0*/  PRMT R12, R12, 0x7054, R13 ;  /* 0x000070540c0c7816 */ /* 0x004fc8000000000d */
[----:B------:R-:W-:Y:S01]  /*a0c0*/  PRMT R155, R155, 0x654, R12 ;  /* 0x000006549b9b7816 */ /* 0x000fe2000000000c */
[----:B01----:R-:W-:Y:S06]  /*a0d0*/  @!P0 BRA `(.L_x_28) ;  /* 0x0000000000048947 */ /* 0x003fec0003800000 */
[----:B------:R-:W-:Y:S01]  /*a0e0*/  BPT.TRAP 0x1 ;  /* 0x000000040000795c */ /* 0x000fe20000300000 */
.L_x_28:
[----:B------:R-:W-:Y:S01]  /*a0f0*/  UISETP.GT.U32.AND UP0, UPT, UR43, 0x1, UPT ;  /* 0x000000012b00788c */ /* 0x000fe2000bf04070 */
[----:B------:R-:W-:-:S04]  /*a100*/  IMAD.U32 R12, RZ, RZ, UR5 ;  /* 0x00000005ff0c7e24 */ /* 0x000fc8000f8e00ff */
[----:B------:R-:W-:Y:S01]  /*a110*/  IMAD R12, R12, 0x8, R6 ;  /* 0x000000080c0c7824 */ /* 0x000fe200078e0206 */
[----:B------:R-:W-:-:S03]  /*a120*/  PLOP3.LUT P2, PT, PT, PT, UP0, 0x80, 0x0 ;  /* 0x000000000000781c */ /* 0x000fc60003f4f008 */
[----:B------:R-:W-:-:S05]  /*a130*/  VIADD R12, R12, 0x18 ;  /* 0x000000180c0c7836 */ /* 0x000fca0000000000 */
[----:B------:R-:W-:-:S04]  /*a140*/  PRMT R12, RZ, 0x654, R12 ;  /* 0x00000654ff0c7816 */ /* 0x000fc8000000000c */
[----:B------:R0:W-:Y:S01]  /*a150*/  SYNCS.ARRIVE.TRANS64.RED.A1T0 RZ, [R12+URZ], RZ ;  /* 0x000000ff0cff79a7 */ /* 0x0001e2000810043f */
[----:B------:R-:W-:Y:S05]  /*a160*/  @P2 BRA `(.L_x_29) ;  /* 0x0000000000042947 */ /* 0x000fea0003800000 */
[----:B------:R-:W-:Y:S01]  /*a170*/  BPT.TRAP 0x1 ;  /* 0x000000040000795c */ /* 0x000fe20000300000 */
.L_x_29:
        /* <DEDUP_REMOVED lines=59> */
[----:B------:R-:W-:Y:S04]  /*a530*/  LDS.U8 R17, [R0+0x3800] ;  /* 0x0038000000117984 */ /* 0x000fe80000000000 */
[----:B------:R-:W1:Y:S04]  /*a540*/  LDS.U8 R15, [R3+0x3800] ;  /* 0x00380000030f7984 */ /* 0x000e680000000000 */
[----:B------:R-:W-:Y:S04]  /*a550*/  STL.64 [R1+0x228], R36 ;  /* 0x0002282401007387 */ /* 0x000fe80000100a00 */
[----:B------:R-:W-:Y:S04]  /*a560*/  LDS.U8 R13, [R0+0x3808] ;  /* 0x00380800000d7984 */ /* 0x000fe80000000000 */
[----:B0-----:R-:W0:Y:S04]  /*a570*/  LDS.U8 R12, [R3+0x3808] ;  /* 0x00380800030c7984 */ /* 0x001e280000000000 */
[----:B------:R-:W-:Y:S04]  /*a580*/  STL.64 [R1+0x220], R34 ;  /* 0x0002202201007387 */ /* 0x000fe80000100a00 */
[----:B------:R-:W-:Y:S04]  /*a590*/  STL.64 [R1+0x218], R32 ;  /* 0x0002182001007387 */ /* 0x000fe80000100a00 */
[----:B------:R-:W-:Y:S04]  /*a5a0*/  STL.64 [R1+0x210], R30 ;  /* 0x0002101e01007387 */ /* 0x000fe80000100a00 */
[----:B------:R2:W-:Y:S04]  /*a5b0*/  STL.64 [R1+0x208], R28 ;  /* 0x0002081c01007387 */ /* 0x0005e80000100a00 */
[----:B------:R-:W-:Y:S04]  /*a5c0*/  LDS.U8 R166, [R4+0x4000] ;  /* 0x0040000004a67984 */ /* 0x000fe80000000000 */
[----:B------:R-:W-:Y:S04]  /*a5d0*/  LDS.U8 R167, [R4+0x4008] ;  /* 0x0040080004a77984 */ /* 0x000fe80000000000 */
[----:B--2---:R-:W2:Y:S04]  /*a5e0*/  LDL.LU R28, [R1] ;  /* 0x00000000011c7983 */ /* 0x004ea80000300800 */
        /* <DEDUP_REMOVED lines=30> */
[----:B-1----:R-:W-:-:S03]  /*a7d0*/  PRMT R15, R15, 0x7604, R17 ;  /* 0x000076040f0f7816 */ /* 0x002fc60000000011 */
[----:B------:R-:W2:Y:S01]  /*a7e0*/  LDL.LU R59, [R1+0x7c] ;  /* 0x00007c00013b7983 */ /* 0x000ea20000300800 */
[----:B0-----:R-:W-:-:S03]  /*a7f0*/  PRMT R17, R12, 0x7604, R13 ;  /* 0x000076040c117816 */ /* 0x001fc6000000000d */
[----:B------:R-:W2:Y:S04]  /*a800*/  LDL.LU R60, [R1+0x80] ;  /* 0x00008000013c7983 */ /* 0x000ea80000300800 */
[----:B------:R-:W2:Y:S04]  /*a810*/  LDL.LU R61, [R1+0x84] ;  /* 0x00008400013d7983 */ /* 0x000ea80000300800 */
[----:B------:R-:W2:Y:S04]  /*a820*/  LDL.LU R62, [R1+0x88] ;  /* 0x00008800013e7983 */ /* 0x000ea80000300800 */
[----:B------:R-:W2:Y:S04]  /*a830*/  LDL.LU R63, [R1+0x8c] ;  /* 0x00008c00013f7983 */ /* 0x000ea80000300800 */
[----:B------:R-:W2:Y:S04]  /*a840*/  LDL.LU R64, [R1+0x90] ;  /* 0x0000900001407983 */ /* 0x000ea80000300800 */
[----:B------:R-:W-:Y:S04]  /*a850*/  LDS.U8 R13, [R0+0x4000] ;  /* 0x00400000000d7984 */ /* 0x000fe80000000000 */
[----:B------:R-:W0:Y:S04]  /*a860*/  LDS.U8 R12, [R3+0x4000] ;  /* 0x00400000030c7984 */ /* 0x000e280000000000 */
        /* <DEDUP_REMOVED lines=36> */
[----:B0-----:R-:W-:-:S03]  /*aab0*/  PRMT R13, R12, 0x7604, R13 ;  /* 0x000076040c0d7816 */ /* 0x001fc6000000000d */
[----:B------:R-:W2:Y:S04]  /*aac0*/  LDL.LU R101, [R1+0x124] ;  /* 0x0001240001657983 */ /* 0x000ea80000300800 */
[----:B------:R-:W2:Y:S04]  /*aad0*/  LDL.LU R102, [R1+0x128] ;  /* 0x0001280001667983 */ /* 0x000ea80000300800 */
[----:B------:R-:W2:Y:S04]  /*aae0*/  LDL.LU R103, [R1+0x12c] ;  /* 0x00012c0001677983 */ /* 0x000ea80000300800 */
[----:B------:R-:W2:Y:S04]  /*aaf0*/  LDL.LU R104, [R1+0x130] ;  /* 0x0001300001687983 */ /* 0x000ea80000300800 */
[----:B------:R-:W2:Y:S04]  /*ab00*/  LDL.LU R105, [R1+0x134] ;  /* 0x0001340001697983 */ /* 0x000ea80000300800 */
        /* <DEDUP_REMOVED lines=42> */
[----:B------:R-:W2:Y:S01]  /*adb0*/  LDL.LU R146, [R1+0x1d8] ;  /* 0x0001d80001927983 */ /* 0x000ea20000300800 */
[----:B------:R-:W-:-:S03]  /*adc0*/  PRMT R166, R166, 0x654, R12 ;  /* 0x00000654a6a67816 */ /* 0x000fc6000000000c */
        /* <DEDUP_REMOVED lines=10> */
[----:B------:R-:W2:Y:S01]  /*ae70*/  LDL.LU R155, [R1+0x1fc] ;  /* 0x0001fc00019b7983 */ /* 0x000ea20000300800 */
[----:B------:R-:W-:Y:S01]  /*ae80*/  UIADD3 UR8, UR10, 0x4, URZ ;  /* 0x000000040a087890 */ /* 0x000fe2000fffe03f */
[----:B------:R-:W-:-:S02]  /*ae90*/  UMOV UR15, 0x40000040 ;  /* 0x40000040000f7882 */ /* 0x000fc40000000000 */
[----:B------:R-:W-:Y:S04]  /*aea0*/  LDS.U8 R160, [R4+0x7800] ;  /* 0x0078000004a07984 */ /* 0x000fe80000000000 */
[----:B------:R-:W-:Y:S01]  /*aeb0*/  LDS.U8 R161, [R4+0x7808] ;  /* 0x0078080004a17984 */ /* 0x000fe20000000000 */
[----:B------:R-:W-:-:S03]  /*aec0*/  UMOV UR14, UR8 ;  /* 0x00000008000e7c82 */ /* 0x000fc60008000000 */
[----:B------:R-:W1:Y:S04]  /*aed0*/  LDS.U8 R14, [R5+0x3800] ;  /* 0x00380000050e7984 */ /* 0x000e680000000000 */
[----:B------:R-:W3:Y:S04]  /*aee0*/  LDS.U8 R164, [R4+0x3800] ;  /* 0x0038000004a47984 */ /* 0x000ee80000000000 */
[----:B------:R-:W-:Y:S01]  /*aef0*/  LDS.U8 R165, [R4+0x3808] ;  /* 0x0038080004a57984 */ /* 0x000fe20000000000 */
[----:B0-----:R-:W-:-:S03]  /*af00*/  PRMT R13, R12, 0x7604, R13 ;  /* 0x000076040c0d7816 */ /* 0x001fc6000000000d */
[----:B------:R-:W-:Y:S04]  /*af10*/  LDS.U8 R162, [R4+0x8000] ;  /* 0x0080000004a27984 */ /* 0x000fe80000000000 */
[----:B------:R-:W0:Y:S01]  /*af20*/  LDS.U8 R12, [R5+0x4008] ;  /* 0x00400800050c7984 */ /* 0x000e220000000000 */
[----:B-1----:R-:W-:-:S03]  /*af30*/  PRMT R15, R14, 0x7054, R15 ;  /* 0x000070540e0f7816 */ /* 0x002fc6000000000f */
[----:B------:R-:W1:Y:S01]  /*af40*/  LDS.U8 R14, [R5+0x3808] ;  /* 0x00380800050e7984 */ /* 0x000e620000000000 */
[----:B------:R-:W-:Y:S01]  /*af50*/  UIADD3 UR5, UR5, 0x1, URZ ;  /* 0x0000000105057890 */ /* 0x000fe2000fffe03f */
[----:B---3--:R-:W-:Y:S02]  /*af60*/  PRMT R164, R164, 0x654, R15 ;  /* 0x00000654a4a47816 */ /* 0x008fe4000000000f */
[----:B0-----:R-:W-:Y:S02]  /*af70*/  PRMT R12, R12, 0x7054, R13 ;  /* 0x000070540c0c7816 */ /* 0x001fe4000000000d */
[----:B------:R-:W-:Y:S02]  /*af80*/  LDS.U8 R13, [R0+0x7800] ;  /* 0x00780000000d7984 */ /* 0x000fe40000000000 */
[----:B------:R-:W-:Y:S02]  /*af90*/  PRMT R167, R167, 0x654, R12 ;  /* 0x00000654a7a77816 */ /* 0x000fe4000000000c */
[----:B------:R-:W0:Y:S01]  /*afa0*/  LDS.U8 R12, [R3+0x7800] ;  /* 0x00780000030c7984 */ /* 0x000e220000000000 */
[----:B-1----:R-:W-:Y:S01]  /*afb0*/  PRMT R14, R14, 0x7054, R17 ;  /* 0x000070540e0e7816 */ /* 0x002fe20000000011 */
[----:B------:R-:W-:-:S03]  /*afc0*/  UISETP.NE.AND UP0, UPT, UR5, 0x3, UPT ;  /* 0x000000030500788c */ /* 0x000fc6000bf05270 */
[----:B------:R-:W-:Y:S02]  /*afd0*/  PRMT R165, R165, 0x654, R14 ;  /* 0x00000654a5a57816 */ /* 0x000fe4000000000e */
        /* <DEDUP_REMOVED lines=16> */
[----:B------:R-:W3:Y:S01]  /*b0e0*/  LDS.U8 R5, [R5+0x8008] ;  /* 0x0080080005057984 */ /* 0x000ee20000000000 */
[----:B-1----:R-:W-:Y:S01]  /*b0f0*/  PRMT R0, R3, 0x7604, R0 ;  /* 0x0000760403007816 */ /* 0x002fe20000000000 */
[----:B--2---:R-:W-:-:S06]  /*b100*/  WARPGROUP.ARRIVE ;  /* 0x00000000000079c5 */ /* 0x004fcc0000000000 */
[----:B------:R-:W-:Y:S01]  /*b110*/  QGMMA.64x256x32.F32.E5M2.E5M2 R28, R156, gdesc[UR12], R28, gsb0 ;  /* 0x03e0000c9c1c7df3 */ /* 0x000fe2000800381c */
[----:B------:R-:W-:Y:S01]  /*b120*/  USEL UR5, UR5, URZ, UP0 ;  /* 0x0000003f05057287 */ /* 0x000fe20008000000 */
[----:B0-----:R-:W-:Y:S02]  /*b130*/  PRMT R12, R12, 0x7054, R13 ;  /* 0x000070540c0c7816 */ /* 0x001fe4000000000d */
[----:B---3--:R-:W-:Y:S02]  /*b140*/  PRMT R5, R5, 0x7054, R0 ;  /* 0x0000705405057816 */ /* 0x008fe40000000000 */
[----:B------:R-:W-:Y:S01]  /*b150*/  PRMT R162, R162, 0x654, R12 ;  /* 0x00000654a2a27816 */ /* 0x000fe2000000000c */
        /* <DEDUP_REMOVED lines=132> */
[----:B------:R-:W0:Y:S02]  /*b9a0*/  LDS.U8 R4, [R4+0x8008] ;  /* 0x0080080004047984 */ /* 0x000e240000000000 */
[----:B0-----:R-:W-:Y:S01]  /*b9b0*/  PRMT R163, R4, 0x654, R5 ;  /* 0x0000065404a37816 */ /* 0x001fe20000000005 */
[----:B------:R-:W-:Y:S06]  /*b9c0*/  @!P0 BRA `(.L_x_30) ;  /* 0x0000000000048947 */ /* 0x000fec0003800000 */
[----:B------:R-:W-:Y:S01]  /*b9d0*/  BPT.TRAP 0x1 ;  /* 0x000000040000795c */ /* 0x000fe20000300000 */
.L_x_30:
[----:B------:R-:W-:Y:S04]  /*b9e0*/  BSSY B0, `(.L_x_31) ;  /* 0x0000004000007945 */ /* 0x000fe80003800000 */
[----:B------:R-:W-:Y:S05]  /*b9f0*/  @P1 BRA `(.L_x_32) ;  /* 0x0000000000081947 */ /* 0x000fea0003800000 */
[----:B------:R-:W0:Y:S02]  /*ba00*/  SYNCS.PHASECHK.TRANS64.TRYWAIT P1, [R11+URZ], R10 ;  /* 0x0000000a0b0075a7 */ /* 0x000e24000802017f */
[----:B0-----:R-:W-:Y:S05]  /*ba10*/  @!P1 BRA `(.L_x_33) ;  /* 0x000001bc00409947 */ /* 0x001fea0003800000 */
.L_x_32:
[----:B------:R-:W-:Y:S05]  /*ba20*/  BSYNC B0 ;  /* 0x0000000000007941 */ /* 0x000fea0003800000 */
.L_x_31:
[----:B0-----:R-:W-:Y:S01]  /*ba30*/  IMAD.SHL.U32 R10, R8, 0x8000, RZ ;  /* 0x00008000080a7824 */ /* 0x001fe200078e00ff */
[----:B------:R-:W-:Y:S05]  /*ba40*/  WARPSYNC.ALL ;  /* 0x0000000000007948 */ /* 0x000fea0003800000 */
[----:B------:R-:W-:-:S05]  /*ba50*/  LOP3.LUT R0, R10, R19, RZ, 0xfc, !PT ;  /* 0x000000130a007212 */ /* 0x000fca00078efcff */
        /* <DEDUP_REMOVED lines=23> */
[----:B------:R-:W3:Y:S04]  /*bbd0*/  LDS.U8 R152, [R4+0x800] ;  /* 0x0008000004987984 */ /* 0x000ee80000000000 */
[----:B------:R-:W-:Y:S04]  /*bbe0*/  LDS.U8 R158, [R4+0x5000] ;  /* 0x00500000049e7984 */ /* 0x000fe80000000000 */
        /* <DEDUP_REMOVED lines=31> */
[----:B0-----:R-:W-:Y:S02]  /*bde0*/  PRMT R11, R11, 0x7054, R12 ;  /* 0x000070540b0b7816 */ /* 0x001fe4000000000c */
[----:B--2---:R-:W-:Y:S02]  /*bdf0*/  PRMT R5, R5, 0x7054, R0 ;  /* 0x0000705405057816 */ /* 0x004fe40000000000 */
[----:B------:R-:W-:-:S02]  /*be00*/  PRMT R158, R158, 0x654, R11 ;  /* 0x000006549e9e7816 */ /* 0x000fc4000000000b */
[----:B------:R-:W-:Y:S01]  /*be10*/  PRMT R159, R4, 0x654, R5 ;  /* 0x00000654049f7816 */ /* 0x000fe20000000005 */
        /* <DEDUP_REMOVED lines=200> */
[----:B------:R0:W5:Y:S04]  /*caa0*/  LDL.LU.64 R158, [R1+0x3f0] ;  /* 0x0003f000019e7983 */ /* 0x0001680000300a00 */
[----:B------:R0:W5:Y:S04]  /*cab0*/  LDL.LU.64 R156, [R1+0x3e8] ;  /* 0x0003e800019c7983 */ /* 0x0001680000300a00 */
[----:B------:R0:W5:Y:S04]  /*cac0*/  LDL.LU.64 R154, [R1+0x3e0] ;  /* 0x0003e000019a7983 */ /* 0x0001680000300a00 */
[----:B------:R0:W5:Y:S04]  /*cad0*/  LDL.LU.64 R152, [R1+0x3d8] ;  /* 0x0003d80001987983 */ /* 0x0001680000300a00 */
        /* <DEDUP_REMOVED lines=58> */
[----:B------:R-:W-:Y:S01]  /*ce80*/  UISETP.GT.AND UP0, UPT, UR6, 0x2, UPT ;  /* 0x000000020600788c */ /* 0x000fe2000bf04270 */
[----:B------:R-:W-:Y:S01]  /*ce90*/  R2UR UR7, R8 ;  /* 0x00000000080772ca */ /* 0x000fe200000e0000 */
[----:B------:R-:W-:-:S04]  /*cea0*/  UIADD3 UR6, UR6, -0x1, URZ ;  /* 0xffffffff06067890 */ /* 0x000fc8000fffe03f */
[----:B------:R-:W-:Y:S01]  /*ceb0*/  PLOP3.LUT P1, PT, PT, PT, UP0, 0x80, 0x0 ;  /* 0x000000000000781c */ /* 0x000fe20003f2f008 */
[----:B--2---:R-:W-:-:S06]  /*cec0*/  WARPGROUP.ARRIVE ;  /* 0x00000000000079c5 */ /* 0x004fcc0000000000 */
[----:B------:R-:W-:Y:S03]  /*ced0*/  QGMMA.64x256x32.F32.E5M2.E5M2 R24, R160, gdesc[UR8], R24, gsb0 ;  /* 0x03e00008a0187df3 */ /* 0x000fe60008003818 */
[----:B------:R-:W-:-:S03]  /*cee0*/  WARPGROUP.DEPBAR.LE gsb0, 0x0 ;  /* 0x00008000000079c5 */ /* 0x000fc60000010000 */
[----:B0-----:R-:W-:Y:S05]  /*cef0*/  @P1 BRA `(.L_x_34) ;  /* 0xffffffa000d81947 */ /* 0x001fea000383ffff */
.L_x_26:
        /* <DEDUP_REMOVED lines=128> */
[----:B------:R-:W-:Y:S01]  /*d700*/  IMAD.MOV.U32 R9, RZ, RZ, 0x40000040 ;  /* 0x40000040ff097424 */ /* 0x000fe200078e00ff */
[----:B------:R-:W-:-:S02]  /*d710*/  LEA R8, R8, UR4, 0xb ;  /* 0x0000000408087c11 */ /* 0x000fc4000f8e58ff */
[----:B------:R-:W-:Y:S02]  /*d720*/  IADD3 R0, R6, R10, R19 ;  /* 0x0000000a06007210 */ /* 0x000fe40007ffe013 */
[----:B------:R-:W-:Y:S02]  /*d730*/  R2UR UR6, R8 ;  /* 0x00000000080672ca */ /* 0x000fe400000e0000 */
[----:B------:R-:W-:Y:S01]  /*d740*/  R2UR UR7, R9 ;  /* 0x00000000090772ca */ /* 0x000fe200000e0000 */
[----:B--2--5:R-:W-:-:S12]  /*d750*/  WARPGROUP.ARRIVE ;  /* 0x00000000000079c5 */ /* 0x024fd80000000000 */
        /* <DEDUP_REMOVED lines=144> */
[----:B------:R-:W-:-:S03]  /*e060*/  IMAD.MOV.U32 R235, RZ, RZ, R57 ;  /* 0x000000ffffeb7224 */ /* 0x000fc600078e0039 */
        /* <DEDUP_REMOVED lines=33> */
[----:B------:R-:W-:-:S02]  /*e280*/  R2UR UR6, R8 ;  /* 0x00000000080672ca */ /* 0x000fc400000e0000 */
[----:B------:R-:W-:Y:S01]  /*e290*/  R2UR UR7, R9 ;  /* 0x00000000090772ca */ /* 0x000fe200000e0000 */
[----:B--2---:R-:W-:-:S12]  /*e2a0*/  WARPGROUP.ARRIVE ;  /* 0x00000000000079c5 */ /* 0x004fd80000000000 */
        /* <DEDUP_REMOVED lines=100> */
[----:B------:R-:W-:Y:S02]  /*e8f0*/  IMAD.IADD R3, R20, 0x1, R0 ;  /* 0x0000000114037824 */ /* 0x000fe400078e0200 */
[----:B------:R-:W-:Y:S02]  /*e900*/  IMAD.MOV.U32 R149, RZ, RZ, R5 ;  /* 0x000000ffff957224 */ /* 0x000fe400078e0005 */
[----:B------:R-:W-:Y:S01]  /*e910*/  IMAD.MOV.U32 R150, RZ, RZ, R4 ;  /* 0x000000ffff967224 */ /* 0x000fe200078e0004 */
[----:B------:R-:W-:Y:S04]  /*e920*/  LDS.U8 R5, [R0+0x1808] ;  /* 0x0018080000057984 */ /* 0x000fe80000000000 */
[----:B------:R-:W0:Y:S01]  /*e930*/  LDS.U8 R4, [R3+0x1808] ;  /* 0x0018080003047984 */ /* 0x000e220000000000 */
[----:B------:R-:W-:-:S02]  /*e940*/  IMAD.MOV.U32 R147, RZ, RZ, R11 ;  /* 0x000000ffff937224 */ /* 0x000fc400078e000b */
[----:B------:R-:W-:Y:S01]  /*e950*/  IMAD.MOV.U32 R148, RZ, RZ, R10 ;  /* 0x000000ffff947224 */ /* 0x000fe200078e000a */
[----:B------:R-:W-:Y:S04]  /*e960*/  LDS.U8 R11, [R0+0x1800] ;  /* 0x00180000000b7984 */ /* 0x000fe80000000000 */
[----:B------:R-:W1:Y:S01]  /*e970*/  LDS.U8 R10, [R3+0x1800] ;  /* 0x00180000030a7984 */ /* 0x000e620000000000 */
[----:B------:R-:W-:Y:S02]  /*e980*/  IMAD.MOV.U32 R144, RZ, RZ, R14 ;  /* 0x000000ffff907224 */ /* 0x000fe400078e000e */
[----:B------:R-:W-:Y:S02]  /*e990*/  IMAD.MOV.U32 R145, RZ, RZ, R13 ;  /* 0x000000ffff917224 */ /* 0x000fe400078e000d */
[----:B------:R-:W-:Y:S01]  /*e9a0*/  IMAD.MOV.U32 R146, RZ, RZ, R12 ;  /* 0x000000ffff927224 */ /* 0x000fe200078e000c */
[----:B------:R-:W-:Y:S01]  /*e9b0*/  LDS.U8 R13, [R0+0x2000] ;  /* 0x00200000000d7984 */ /* 0x000fe20000000000 */
[----:B------:R-:W-:-:S03]  /*e9c0*/  IMAD.MOV.U32 R143, RZ, RZ, R15 ;  /* 0x000000ffff8f7224 */ /* 0x000fc600078e000f */
[----:B------:R-:W3:Y:S01]  /*e9d0*/  LDS.U8 R12, [R3+0x2000] ;  /* 0x00200000030c7984 */ /* 0x000ee20000000000 */
[----:B0-----:R-:W-:Y:S01]  /*e9e0*/  PRMT R14, R4, 0x7604, R5 ;  /* 0x00007604040e7816 */ /* 0x001fe20000000005 */
[----:B------:R-:W-:-:S05]  /*e9f0*/  IMAD.IADD R4, R7, 0x1, R0 ;  /* 0x0000000107047824 */ /* 0x000fca00078e0200 */
[----:B------:R-:W0:Y:S01]  /*ea00*/  LDS.U8 R5, [R4+0x2000] ;  /* 0x0020000004057984 */ /* 0x000e220000000000 */
[----:B-1----:R-:W-:-:S03]  /*ea10*/  PRMT R15, R10, 0x7604, R11 ;  /* 0x000076040a0f7816 */ /* 0x002fc6000000000b */
[----:B------:R-:W1:Y:S01]  /*ea20*/  LDS.U8 R10, [R4+0x1808] ;  /* 0x00180800040a7984 */ /* 0x000e620000000000 */
[----:B---3--:R-:W-:Y:S01]  /*ea30*/  PRMT R13, R12, 0x7604, R13 ;  /* 0x000076040c0d7816 */ /* 0x008fe2000000000d */
[----:B------:R-:W-:Y:S02]  /*ea40*/  IMAD.IADD R7, R7, 0x1, R3 ;  /* 0x0000000107077824 */ /* 0x000fe400078e0203 */
[----:B------:R-:W-:Y:S01]  /*ea50*/  LDS.U8 R11, [R4+0x1800] ;  /* 0x00180000040b7984 */ /* 0x000fe20000000000 */
[----:B0-----:R-:W-:-:S03]  /*ea60*/  PRMT R13, R5, 0x7054, R13 ;  /* 0x00007054050d7816 */ /* 0x001fc6000000000d */
[----:B------:R-:W-:Y:S01]  /*ea70*/  LDS.U8 R5, [R3+0x2008] ;  /* 0x0020080003057984 */ /* 0x000fe20000000000 */
[----:B-1----:R-:W-:-:S03]  /*ea80*/  PRMT R12, R10, 0x7054, R14 ;  /* 0x000070540a0c7816 */ /* 0x002fc6000000000e */
[----:B------:R-:W0:Y:S01]  /*ea90*/  LDS.U8 R10, [R0+0x2008] ;  /* 0x00200800000a7984 */ /* 0x000e220000000000 */
[----:B------:R-:W-:-:S03]  /*eaa0*/  IMAD.MOV.U32 R136, RZ, RZ, R152 ;  /* 0x000000ffff887224 */ /* 0x000fc600078e0098 */
[----:B------:R-:W1:Y:S01]  /*eab0*/  LDS.U8 R152, [R7+0x1800] ;  /* 0x0018000007987984 */ /* 0x000e620000000000 */
[----:B------:R-:W-:Y:S02]  /*eac0*/  IMAD.MOV.U32 R133, RZ, RZ, R155 ;  /* 0x000000ffff857224 */ /* 0x000fe400078e009b */
[----:B------:R-:W-:Y:S01]  /*ead0*/  IMAD.MOV.U32 R134, RZ, RZ, R154 ;  /* 0x000000ffff867224 */ /* 0x000fe200078e009a */
[----:B------:R-:W-:Y:S01]  /*eae0*/  LDS.U8 R155, [R7+0x2008] ;  /* 0x00200800079b7984 */ /* 0x000fe20000000000 */
[----:B------:R-:W-:-:S03]  /*eaf0*/  IMAD.MOV.U32 R135, RZ, RZ, R153 ;  /* 0x000000ffff877224 */ /* 0x000fc600078e0099 */
[----:B------:R-:W-:Y:S04]  /*eb00*/  LDS.U8 R153, [R7+0x1808] ;  /* 0x0018080007997984 */ /* 0x000fe80000000000 */
[----:B------:R-:W-:Y:S01]  /*eb10*/  LDS.U8 R154, [R7+0x2000] ;  /* 0x00200000079a7984 */ /* 0x000fe20000000000 */
[----:B0-----:R-:W-:-:S03]  /*eb20*/  PRMT R10, R5, 0x7604, R10 ;  /* 0x00007604050a7816 */ /* 0x001fc6000000000a */
[----:B------:R-:W0:Y:S01]  /*eb30*/  LDS.U8 R5, [R4+0x2008] ;  /* 0x0020080004057984 */ /* 0x000e220000000000 */
[----:B------:R-:W-:-:S04]  /*eb40*/  PRMT R11, R11, 0x7054, R15 ;  /* 0x000070540b0b7816 */ /* 0x000fc8000000000f */
[----:B-1----:R-:W-:Y:S01]  /*eb50*/  PRMT R152, R152, 0x654, R11 ;  /* 0x0000065498987816 */ /* 0x002fe2000000000b */
[----:B------:R-:W-:Y:S02]  /*eb60*/  IMAD.MOV.U32 R11, RZ, RZ, 0x40000040 ;  /* 0x40000040ff0b7424 */ /* 0x000fe400078e00ff */
[----:B------:R-:W-:Y:S02]  /*eb70*/  IMAD.MOV.U32 R57, RZ, RZ, R235 ;  /* 0x000000ffff397224 */ /* 0x000fe400078e00eb */
[----:B------:R-:W-:Y:S01]  /*eb80*/  IMAD.MOV.U32 R58, RZ, RZ, R234 ;  /* 0x000000ffff3a7224 */ /* 0x000fe200078e00ea */
[----:B------:R-:W-:Y:S01]  /*eb90*/  R2UR UR7, R11 ;  /* 0x000000000b0772ca */ /* 0x000fe200000e0000 */
        /* <DEDUP_REMOVED lines=11> */
[----:B0-----:R-:W-:Y:S01]  /*ec50*/  PRMT R5, R5, 0x7054, R10 ;  /* 0x0000705405057816 */ /* 0x001fe2000000000a */
[----:B------:R-:W-:Y:S02]  /*ec60*/  VIADD R10, R8, 0x2 ;  /* 0x00000002080a7836 */ /* 0x000fe40000000000 */
[----:B------:R-:W-:Y:S02]  /*ec70*/  IMAD.MOV.U32 R70, RZ, RZ, R222 ;  /* 0x000000ffff467224 */ /* 0x000fe400078e00de */
[----:B------:R-:W-:Y:S01]  /*ec80*/  IMAD.MOV.U32 R71, RZ, RZ, R221 ;  /* 0x000000ffff477224 */ /* 0x000fe200078e00dd */
[----:B------:R-:W-:Y:S01]  /*ec90*/  R2UR UR6, R10 ;  /* 0x000000000a0672ca */ /* 0x000fe200000e0000 */
        /* <DEDUP_REMOVED lines=67> */
[----:B------:R-:W-:-:S02]  /*f0d0*/  PRMT R153, R153, 0x654, R12 ;  /* 0x0000065499997816 */ /* 0x000fc4000000000c */
[----:B------:R-:W-:Y:S02]  /*f0e0*/  PRMT R154, R154, 0x654, R13 ;  /* 0x000006549a9a7816 */ /* 0x000fe4000000000d */
[----:B------:R-:W-:-:S04]  /*f0f0*/  PRMT R155, R155, 0x654, R5 ;  /* 0x000006549b9b7816 */ /* 0x000fc80000000005 */
[----:B--2---:R-:W-:-:S06]  /*f100*/  WARPGROUP.ARRIVE ;  /* 0x00000000000079c5 */ /* 0x004fcc0000000000 */
[----:B------:R-:W-:Y:S01]  /*f110*/  QGMMA.64x256x32.F32.E5M2.E5M2 R24, R152, gdesc[UR4], R24, gsb0 ;  /* 0x03e0000498187df3 */ /* 0x000fe20008003818 */
[----:B------:R-:W-:Y:S02]  /*f120*/  R2UR UR6, R10 ;  /* 0x000000000a0672ca */ /* 0x000fe400000e0000 */
        /* <DEDUP_REMOVED lines=65> */
[----:B------:R-:W-:Y:S04]  /*f540*/  LDS.U8 R14, [R0+0x5800] ;  /* 0x00580000000e7984 */ /* 0x000fe80000000000 */
[----:B------:R-:W1:Y:S04]  /*f550*/  LDS.U8 R13, [R3+0x5800] ;  /* 0x00580000030d7984 */ /* 0x000e680000000000 */
        /* <DEDUP_REMOVED lines=65> */
[----:B------:R-:W0:Y:S01]  /*f970*/  LDS.U8 R5, [R3+0x6000] ;  /* 0x0060000003057984 */ /* 0x000e220000000000 */
[----:B------:R-:W-:-:S03]  /*f980*/  R2UR UR7, R11 ;  /* 0x000000000b0772ca */ /* 0x000fc600000e0000 */
[----:B------:R-:W-:Y:S01]  /*f990*/  LDS.U8 R12, [R0+0x5808] ;  /* 0x00580800000c7984 */ /* 0x000fe20000000000 */
[----:B-1----:R-:W-:-:S03]  /*f9a0*/  PRMT R14, R13, 0x7604, R14 ;  /* 0x000076040d0e7816 */ /* 0x002fc6000000000e */
[----:B------:R-:W1:Y:S04]  /*f9b0*/  LDS.U8 R11, [R3+0x5808] ;  /* 0x00580800030b7984 */ /* 0x000e680000000000 */
[----:B------:R-:W-:Y:S04]  /*f9c0*/  LDS.U8 R152, [R7+0x5800] ;  /* 0x0058000007987984 */ /* 0x000fe80000000000 */
[----:B------:R-:W-:Y:S04]  /*f9d0*/  LDS.U8 R153, [R7+0x5808] ;  /* 0x0058080007997984 */ /* 0x000fe80000000000 */
[----:B------:R-:W-:Y:S04]  /*f9e0*/  LDS.U8 R154, [R7+0x6000] ;  /* 0x00600000079a7984 */ /* 0x000fe80000000000 */
[----:B------:R-:W-:Y:S01]  /*f9f0*/  LDS.U8 R155, [R7+0x6008] ;  /* 0x00600800079b7984 */ /* 0x000fe20000000000 */
[----:B0-----:R-:W-:-:S03]  /*fa00*/  PRMT R13, R5, 0x7604, R10 ;  /* 0x00007604050d7816 */ /* 0x001fc6000000000a */
[----:B------:R-:W0:Y:S04]  /*fa10*/  LDS.U8 R10, [R4+0x5808] ;  /* 0x00580800040a7984 */ /* 0x000e280000000000 */
[----:B------:R-:W3:Y:S01]  /*fa20*/  LDS.U8 R5, [R4+0x6000] ;  /* 0x0060000004057984 */ /* 0x000ee20000000000 */
[----:B-1----:R-:W-:-:S03]  /*fa30*/  PRMT R12, R11, 0x7604, R12 ;  /* 0x000076040b0c7816 */ /* 0x002fc6000000000c */
[----:B------:R-:W-:Y:S01]  /*fa40*/  LDS.U8 R11, [R4+0x5800] ;  /* 0x00580000040b7984 */ /* 0x000fe20000000000 */
[----:B0-----:R-:W-:-:S03]  /*fa50*/  PRMT R12, R10, 0x7054, R12 ;  /* 0x000070540a0c7816 */ /* 0x001fc6000000000c */
[----:B------:R-:W-:Y:S01]  /*fa60*/  LDS.U8 R10, [R0+0x6008] ;  /* 0x00600800000a7984 */ /* 0x000fe20000000000 */
[----:B---3--:R-:W-:-:S03]  /*fa70*/  PRMT R13, R5, 0x7054, R13 ;  /* 0x00007054050d7816 */ /* 0x008fc6000000000d */
[----:B------:R-:W0:Y:S02]  /*fa80*/  LDS.U8 R5, [R3+0x6008] ;  /* 0x0060080003057984 */ /* 0x000e240000000000 */
[----:B0-----:R-:W-:Y:S02]  /*fa90*/  PRMT R10, R5, 0x7604, R10 ;  /* 0x00007604050a7816 */ /* 0x001fe4000000000a */
[----:B------:R-:W0:Y:S01]  /*faa0*/  LDS.U8 R5, [R4+0x6008] ;  /* 0x0060080004057984 */ /* 0x000e220000000000 */
[----:B------:R-:W-:Y:S02]  /*fab0*/  PRMT R11, R11, 0x7054, R14 ;  /* 0x000070540b0b7816 */ /* 0x000fe4000000000e */
[----:B------:R-:W-:Y:S02]  /*fac0*/  PRMT R153, R153, 0x654, R12 ;  /* 0x0000065499997816 */ /* 0x000fe4000000000c */
[----:B------:R-:W-:Y:S02]  /*fad0*/  PRMT R152, R152, 0x654, R11 ;  /* 0x0000065498987816 */ /* 0x000fe4000000000b */
[----:B------:R-:W-:-:S02]  /*fae0*/  PRMT R154, R154, 0x654, R13 ;  /* 0x000006549a9a7816 */ /* 0x000fc4000000000d */
[----:B0-----:R-:W-:-:S04]  /*faf0*/  PRMT R5, R5, 0x7054, R10 ;  /* 0x0000705405057816 */ /* 0x001fc8000000000a */
[----:B------:R-:W-:-:S04]  /*fb00*/  PRMT R155, R155, 0x654, R5 ;  /* 0x000006549b9b7816 */ /* 0x000fc80000000005 */
[----:B--2---:R-:W-:-:S06]  /*fb10*/  WARPGROUP.ARRIVE ;  /* 0x00000000000079c5 */ /* 0x004fcc0000000000 */
[----:B------:R-:W-:Y:S03]  /*fb20*/  QGMMA.64x256x32.F32.E5M2.E5M2 R24, R152, gdesc[UR4], R24, gsb0 ;  /* 0x03e0000498187df3 */ /* 0x000fe60008003818 */
[----:B------:R-:W-:Y:S02]  /*fb30*/  WARPGROUP.DEPBAR.LE gsb0, 0x0 ;  /* 0x00008000000079c5 */ /* 0x000fe40000010000 */
[----:B------:R-:W-:Y:S04]  /*fb40*/  LDS.U8 R14, [R0+0x2800] ;  /* 0x00280000000e7984 */ /* 0x000fe80000000000 */
[----:B------:R-:W0:Y:S04]  /*fb50*/  LDS.U8 R13, [R3+0x2800] ;  /* 0x00280000030d7984 */ /* 0x000e280000000000 */
[----:B------:R-:W-:Y:S04]  /*fb60*/  LDS.U8 R10, [R0+0x3000] ;  /* 0x00300000000a7984 */ /* 0x000fe80000000000 */
[----:B------:R-:W1:Y:S04]  /*fb70*/  LDS.U8 R5, [R3+0x3000] ;  /* 0x0030000003057984 */ /* 0x000e680000000000 */
[----:B------:R-:W-:Y:S04]  /*fb80*/  LDS.U8 R12, [R0+0x2808] ;  /* 0x00280800000c7984 */ /* 0x000fe80000000000 */
[----:B------:R-:W2:Y:S04]  /*fb90*/  LDS.U8 R11, [R3+0x2808] ;  /* 0x00280800030b7984 */ /* 0x000ea80000000000 */
[----:B------:R-:W-:Y:S04]  /*fba0*/  LDS.U8 R159, [R7+0x3008] ;  /* 0x00300800079f7984 */ /* 0x000fe80000000000 */
[----:B------:R-:W-:Y:S04]  /*fbb0*/  LDS.U8 R152, [R7+0x6800] ;  /* 0x0068000007987984 */ /* 0x000fe80000000000 */
[----:B------:R-:W-:Y:S04]  /*fbc0*/  LDS.U8 R153, [R7+0x6808] ;  /* 0x0068080007997984 */ /* 0x000fe80000000000 */
[----:B------:R-:W-:Y:S04]  /*fbd0*/  LDS.U8 R154, [R7+0x7000] ;  /* 0x00700000079a7984 */ /* 0x000fe80000000000 */
[----:B------:R-:W-:Y:S01]  /*fbe0*/  LDS.U8 R156, [R7+0x2800] ;  /* 0x00280000079c7984 */ /* 0x000fe20000000000 */
[----:B0-----:R-:W-:-:S03]  /*fbf0*/  PRMT R14, R13, 0x7604, R14 ;  /* 0x000076040d0e7816 */ /* 0x001fc6000000000e */
[----:B------:R-:W-:Y:S04]  /*fc00*/  LDS.U8 R157, [R7+0x2808] ;  /* 0x00280800079d7984 */ /* 0x000fe80000000000 */
[----:B------:R-:W-:Y:S01]  /*fc10*/  LDS.U8 R158, [R7+0x3000] ;  /* 0x00300000079e7984 */ /* 0x000fe20000000000 */
[----:B-1----:R-:W-:-:S03]  /*fc20*/  PRMT R13, R5, 0x7604, R10 ;  /* 0x00007604050d7816 */ /* 0x002fc6000000000a */
[----:B------:R-:W-:Y:S04]  /*fc30*/  LDS.U8 R155, [R7+0x7008] ;  /* 0x00700800079b7984 */ /* 0x000fe80000000000 */
[----:B------:R-:W0:Y:S04]  /*fc40*/  LDS.U8 R10, [R4+0x2808] ;  /* 0x00280800040a7984 */ /* 0x000e280000000000 */
[----:B------:R-:W1:Y:S01]  /*fc50*/  LDS.U8 R5, [R4+0x3000] ;  /* 0x0030000004057984 */ /* 0x000e620000000000 */
[----:B--2---:R-:W-:-:S03]  /*fc60*/  PRMT R12, R11, 0x7604, R12 ;  /* 0x000076040b0c7816 */ /* 0x004fc6000000000c */
[----:B------:R-:W-:Y:S01]  /*fc70*/  LDS.U8 R11, [R4+0x2800] ;  /* 0x00280000040b7984 */ /* 0x000fe20000000000 */
[----:B0-----:R-:W-:-:S03]  /*fc80*/  PRMT R12, R10, 0x7054, R12 ;  /* 0x000070540a0c7816 */ /* 0x001fc6000000000c */
[----:B------:R-:W-:Y:S01]  /*fc90*/  LDS.U8 R10, [R0+0x3008] ;  /* 0x00300800000a7984 */ /* 0x000fe20000000000 */
[----:B-1----:R-:W-:-:S03]  /*fca0*/  PRMT R13, R5, 0x7054, R13 ;  /* 0x00007054050d7816 */ /* 0x002fc6000000000d */
        /* <DEDUP_REMOVED lines=32> */
[----:B------:R-:W-:Y:S01]  /*feb0*/  PRMT R155, R155, 0x654, R5 ;  /* 0x000006549b9b7816 */ /* 0x000fe20000000005 */
[----:B------:R-:W-:Y:S06]  /*fec0*/  @!P0 BRA `(.L_x_35) ;  /* 0x0000000000048947 */ /* 0x000fec0003800000 */
[----:B------:R-:W-:Y:S01]  /*fed0*/  BPT.TRAP 0x1 ;  /* 0x000000040000795c */ /* 0x000fe20000300000 */
.L_x_35:
        /* <DEDUP_REMOVED lines=9> */
.L_x_36:
[----:B------:R-:W-:Y:S04]  /*ff70*/  LDS.U8 R12, [R0+0x3800] ;  /* 0x00380000000c7984 */ /* 0x000fe80000000000 */
[----:B------:R-:W1:Y:S04]  /*ff80*/  LDS.U8 R11, [R3+0x3800] ;  /* 0x00380000030b7984 */ /* 0x000e680000000000 */
[----:B------:R-:W-:Y:S04]  /*ff90*/  LDS.U8 R9, [R0+0x3808] ;  /* 0x0038080000097984 */ /* 0x000fe80000000000 */
[----:B0-----:R-:W0:Y:S04]  /*ffa0*/  LDS.U8 R5, [R3+0x3808] ;  /* 0x0038080003057984 */ /* 0x001e280000000000 */
[----:B------:R-:W-:Y:S04]  /*ffb0*/  STL.64 [R1+0x5e0], R154 ;  /* 0x0005e09a01007387 */ /* 0x000fe80000100a00 */
[----:B------:R-:W-:Y:S04]  /*ffc0*/  STL.64 [R1+0x5d8], R152 ;  /* 0x0005d89801007387 */ /* 0x000fe80000100a00 */
[----:B------:R-:W-:Y:S04]  /*ffd0*/  STL.64 [R1+0x5d0], R150 ;  /* 0x0005d09601007387 */ /* 0x000fe80000100a00 */
[----:B------:R-:W-:Y:S04]  /*ffe0*/  STL.64 [R1+0x5c8], R148 ;  /* 0x0005c89401007387 */ /* 0x000fe80000100a00 */
[----:B------:R-:W-:Y:S04]  /*fff0*/  STL.64 [R1+0x5c0], R146 ;  /* 0x0005c09201007387 */ /* 0x000fe80000100a00 */
[----:B------:R-:W-:Y:S04]  /*10000*/  STL.64 [R1+0x5b8], R144 ;  /* 0x0005b89001007387 */ /* 0x000fe80000100a00 */
[----:B------:R-:W-:Y:S01]  /*10010*/  STL.64 [R1+0x5b0], R142 ;  /* 0x0005b08e01007387 */ /* 0x000fe20000100a00 */
[----:B-1----:R-:W-:-:S03]  /*10020*/  PRMT R11, R11, 0x7604, R12 ;  /* 0x000076040b0b7816 */ /* 0x002fc6000000000c */
[----:B------:R-:W-:Y:S04]  /*10030*/  STL.64 [R1+0x5a8], R140 ;  /* 0x0005a88c01007387 */ /* 0x000fe80000100a00 */
[----:B------:R-:W-:Y:S01]  /*10040*/  STL.64 [R1+0x5a0], R138 ;  /* 0x0005a08a01007387 */ /* 0x000fe20000100a00 */
[----:B0-----:R-:W-:-:S03]  /*10050*/  PRMT R12, R5, 0x7604, R9 ;  /* 0x00007604050c7816 */ /* 0x001fc60000000009 */
[----:B------:R-:W-:Y:S04]  /*10060*/  STL.64 [R1+0x598], R136 ;  /* 0x0005988801007387 */ /* 0x000fe80000100a00 */
[----:B------:R-:W-:Y:S04]  /*10070*/  LDS.U8 R9, [R0+0x4000] ;  /* 0x0040000000097984 */ /* 0x000fe80000000000 */
[----:B------:R-:W0:Y:S04]  /*10080*/  LDS.U8 R5, [R3+0x4000] ;  /* 0x0040000003057984 */ /* 0x000e280000000000 */
        /* <DEDUP_REMOVED lines=10> */
[----:B0-----:R-:W-:-:S03]  /*10130*/  PRMT R9, R5, 0x7604, R9 ;  /* 0x0000760405097816 */ /* 0x001fc60000000009 */
[----:B------:R-:W-:Y:S04]  /*10140*/  STL.64 [R1+0x540], R114 ;  /* 0x0005407201007387 */ /* 0x000fe80000100a00 */
[----:B------:R-:W-:Y:S04]  /*10150*/  STL.64 [R1+0x538], R112 ;  /* 0x0005387001007387 */ /* 0x000fe80000100a00 */
[----:B------:R-:W0:Y:S04]  /*10160*/  LDS.U8 R5, [R4+0x4000] ;  /* 0x0040000004057984 */ /* 0x000e280000000000 */
[----:B------:R-:W-:Y:S04]  /*10170*/  STL.64 [R1+0x530], R110 ;  /* 0x0005306e01007387 */ /* 0x000fe80000100a00 */
[----:B------:R-:W-:Y:S04]  /*10180*/  STL.64 [R1+0x528], R108 ;  /* 0x0005286c01007387 */ /* 0x000fe80000100a00 */
[----:B------:R-:W-:Y:S04]  /*10190*/  STL.64 [R1+0x520], R106 ;  /* 0x0005206a01007387 */ /* 0x000fe80000100a00 */
[----:B------:R-:W-:Y:S04]  /*101a0*/  STL.64 [R1+0x518], R104 ;  /* 0x0005186801007387 */ /* 0x000fe80000100a00 */
[----:B------:R-:W-:Y:S04]  /*101b0*/  STL.64 [R1+0x510], R102 ;  /* 0x0005106601007387 */ /* 0x000fe80000100a00 */
[----:B------:R-:W1:Y:S04]  /*101c0*/  LDS.U8 R166, [R7+0x4000] ;  /* 0x0040000007a67984 */ /* 0x000e680000000000 */
        /* <DEDUP_REMOVED lines=34> */
[----:B------:R-:W-:Y:S04]  /*103f0*/  STL.64 [R1+0x400], R34 ;  /* 0x0004002201007387 */ /* 0x000fe80000100a00 */
[----:B------:R-:W-:Y:S04]  /*10400*/  STL.64 [R1+0x3f8], R32 ;  /* 0x0003f82001007387 */ /* 0x000fe80000100a00 */
[----:B------:R-:W-:Y:S01]  /*10410*/  STL.64 [R1+0x3f0], R30 ;  /* 0x0003f01e01007387 */ /* 0x000fe20000100a00 */
[----:B-1----:R-:W-:-:S03]  /*10420*/  PRMT R166, R166, 0x654, R5 ;  /* 0x00000654a6a67816 */ /* 0x002fc60000000005 */
[----:B------:R0:W-:Y:S04]  /*10430*/  STL.64 [R1+0x3e8], R28 ;  /* 0x0003e81c01007387 */ /* 0x0001e80000100a00 */
[----:B------:R-:W-:Y:S04]  /*10440*/  LDS.U8 R9, [R0+0x4008] ;  /* 0x0040080000097984 */ /* 0x000fe80000000000 */
[----:B------:R-:W1:Y:S04]  /*10450*/  LDS.U8 R5, [R3+0x4008] ;  /* 0x0040080003057984 */ /* 0x000e680000000000 */
        /* <DEDUP_REMOVED lines=40> */
[----:B-1----:R-:W-:-:S03]  /*106e0*/  PRMT R9, R5, 0x7604, R9 ;  /* 0x0000760405097816 */ /* 0x002fc60000000009 */
[----:B------:R-:W2:Y:S04]  /*106f0*/  LDL.LU.64 R108, [R1+0x140] ;  /* 0x00014000016c7983 */ /* 0x000ea80000300a00 */
[----:B------:R-:W2:Y:S04]  /*10700*/  LDL.LU.64 R110, [R1+0x148] ;  /* 0x00014800016e7983 */ /* 0x000ea80000300a00 */
[----:B------:R-:W2:Y:S04]  /*10710*/  LDL.LU.64 R112, [R1+0x150] ;  /* 0x0001500001707983 */ /* 0x000ea80000300a00 */
[----:B------:R-:W2:Y:S04]  /*10720*/  LDL.LU.64 R114, [R1+0x158] ;  /* 0x0001580001727983 */ /* 0x000ea80000300a00 */
[----:B------:R-:W2:Y:S04]  /*10730*/  LDL.LU.64 R116, [R1+0x160] ;  /* 0x0001600001747983 */ /* 0x000ea80000300a00 */
[----:B------:R-:W0:Y:S04]  /*10740*/  LDS.U8 R5, [R4+0x4008] ;  /* 0x0040080004057984 */ /* 0x000e280000000000 */
[----:B------:R-:W2:Y:S04]  /*10750*/  LDL.LU.64 R118, [R1+0x168] ;  /* 0x0001680001767983 */ /* 0x000ea80000300a00 */
[----:B------:R-:W2:Y:S04]  /*10760*/  LDL.LU.64 R120, [R1+0x170] ;  /* 0x0001700001787983 */ /* 0x000ea80000300a00 */
[----:B------:R-:W2:Y:S04]  /*10770*/  LDL.LU.64 R122, [R1+0x178] ;  /* 0x00017800017a7983 */ /* 0x000ea80000300a00 */
[----:B------:R-:W2:Y:S04]  /*10780*/  LDL.LU.64 R124, [R1+0x180] ;  /* 0x00018000017c7983 */ /* 0x000ea80000300a00 */
[----:B------:R-:W2:Y:S04]  /*10790*/  LDL.LU.64 R126, [R1+0x188] ;  /* 0x00018800017e7983 */ /* 0x000ea80000300a00 */
[----:B------:R-:W1:Y:S04]  /*107a0*/  LDS.U8 R167, [R7+0x4008] ;  /* 0x0040080007a77984 */ /* 0x000e680000000000 */
        /* <DEDUP_REMOVED lines=14> */
[----:B0-----:R-:W-:-:S03]  /*10890*/  PRMT R5, R5, 0x7054, R9 ;  /* 0x0000705405057816 */ /* 0x001fc60000000009 */
[----:B------:R-:W-:Y:S01]  /*108a0*/  LDS.U8 R9, [R0+0x7800] ;  /* 0x0078000000097984 */ /* 0x000fe20000000000 */
[----:B-1----:R-:W-:-:S03]  /*108b0*/  PRMT R167, R167, 0x654, R5 ;  /* 0x00000654a7a77816 */ /* 0x002fc60000000005 */
[----:B------:R-:W0:Y:S04]  /*108c0*/  LDS.U8 R5, [R3+0x7800] ;  /* 0x0078000003057984 */ /* 0x000e280000000000 */
[----:B------:R-:W-:Y:S04]  /*108d0*/  LDS.U8 R160, [R7+0x7800] ;  /* 0x0078000007a07984 */ /* 0x000fe80000000000 */
[----:B------:R-:W-:Y:S04]  /*108e0*/  LDS.U8 R161, [R7+0x7808] ;  /* 0x0078080007a17984 */ /* 0x000fe80000000000 */
[----:B------:R-:W1:Y:S04]  /*108f0*/  LDS.U8 R10, [R4+0x3800] ;  /* 0x00380000040a7984 */ /* 0x000e680000000000 */
[----:B------:R-:W3:Y:S04]  /*10900*/  LDS.U8 R164, [R7+0x3800] ;  /* 0x0038000007a47984 */ /* 0x000ee80000000000 */
[----:B------:R-:W-:Y:S04]  /*10910*/  LDS.U8 R165, [R7+0x3808] ;  /* 0x0038080007a57984 */ /* 0x000fe80000000000 */
[----:B------:R-:W-:Y:S04]  /*10920*/  LDS.U8 R162, [R7+0x8000] ;  /* 0x0080000007a27984 */ /* 0x000fe80000000000 */
[----:B------:R-:W-:Y:S01]  /*10930*/  LDS.U8 R7, [R7+0x8008] ;  /* 0x0080080007077984 */ /* 0x000fe20000000000 */
[----:B0-----:R-:W-:-:S03]  /*10940*/  PRMT R9, R5, 0x7604, R9 ;  /* 0x0000760405097816 */ /* 0x001fc60000000009 */
[----:B------:R-:W0:Y:S01]  /*10950*/  LDS.U8 R5, [R4+0x7800] ;  /* 0x0078000004057984 */ /* 0x000e220000000000 */
[----:B-1----:R-:W-:-:S03]  /*10960*/  PRMT R11, R10, 0x7054, R11 ;  /* 0x000070540a0b7816 */ /* 0x002fc6000000000b */
[----:B------:R-:W1:Y:S01]  /*10970*/  LDS.U8 R10, [R4+0x3808] ;  /* 0x00380800040a7984 */ /* 0x000e620000000000 */
[----:B---3--:R-:W-:Y:S02]  /*10980*/  PRMT R164, R164, 0x654, R11 ;  /* 0x00000654a4a47816 */ /* 0x008fe4000000000b */
[----:B0-----:R-:W-:Y:S02]  /*10990*/  PRMT R5, R5, 0x7054, R9 ;  /* 0x0000705405057816 */ /* 0x001fe40000000009 */
[----:B------:R-:W-:Y:S02]  /*109a0*/  LDS.U8 R9, [R0+0x7808] ;  /* 0x0078080000097984 */ /* 0x000fe40000000000 */
[----:B------:R-:W-:Y:S02]  /*109b0*/  PRMT R160, R160, 0x654, R5 ;  /* 0x00000654a0a07816 */ /* 0x000fe40000000005 */
[----:B------:R-:W0:Y:S01]  /*109c0*/  LDS.U8 R5, [R3+0x7808] ;  /* 0x0078080003057984 */ /* 0x000e220000000000 */
[----:B-1----:R-:W-:-:S04]  /*109d0*/  PRMT R10, R10, 0x7054, R12 ;  /* 0x000070540a0a7816 */ /* 0x002fc8000000000c */
[----:B------:R-:W-:Y:S02]  /*109e0*/  PRMT R165, R165, 0x654, R10 ;  /* 0x00000654a5a57816 */ /* 0x000fe4000000000a */
        /* <DEDUP_REMOVED lines=11> */
[----:B-1----:R-:W-:Y:S02]  /*10aa0*/  PRMT R0, R3, 0x7604, R0 ;  /* 0x0000760403007816 */ /* 0x002fe40000000000 */
[----:B0-----:R-:W-:Y:S02]  /*10ab0*/  PRMT R5, R5, 0x7054, R9 ;  /* 0x0000705405057816 */ /* 0x001fe40000000009 */
[----:B---3--:R-:W-:Y:S02]  /*10ac0*/  PRMT R4, R4, 0x7054, R0 ;  /* 0x0000705404047816 */ /* 0x008fe40000000000 */
[----:B------:R-:W-:Y:S01]  /*10ad0*/  PRMT R162, R162, 0x654, R5 ;  /* 0x00000654a2a27816 */ /* 0x000fe20000000005 */
[----:B------:R-:W-:Y:S01]  /*10ae0*/  IMAD.MOV.U32 R5, RZ, RZ, 0x40000040 ;  /* 0x40000040ff057424 */ /* 0x000fe200078e00ff */
[----:B------:R-:W-:Y:S01]  /*10af0*/  PRMT R163, R7, 0x654, R4 ;  /* 0x0000065407a37816 */ /* 0x000fe20000000004 */
[----:B------:R-:W-:-:S03]  /*10b00*/  VIADD R4, R8, 0x4 ;  /* 0x0000000408047836 */ /* 0x000fc60000000000 */
[----:B------:R-:W-:Y:S02]  /*10b10*/  R2UR UR7, R5 ;  /* 0x00000000050772ca */ /* 0x000fe400000e0000 */
[----:B------:R-:W-:Y:S01]  /*10b20*/  R2UR UR6, R4 ;  /* 0x00000000040672ca */ /* 0x000fe200000e0000 */
[----:B--2---:R-:W-:-:S12]  /*10b30*/  WARPGROUP.ARRIVE ;  /* 0x00000000000079c5 */ /* 0x004fd80000000000 */
        /* <DEDUP_REMOVED lines=176> */
[----:B------:R-:W-:Y:S04]  /*11640*/  STL.64 [R1+0x3e0], R162 ;  /* 0x0003e0a201007387 */ /* 0x000fe80000100a00 */
[----:B------:R-:W-:Y:S01]  /*11650*/  STL.64 [R1+0x3d8], R160 ;  /* 0x0003d8a001007387 */ /* 0x000fe20000100a00 */
[----:B--2---:R-:W-:-:S07]  /*11660*/  WARPGROUP.ARRIVE ;  /* 0x00000000000079c5 */ /* 0x004fce0000000000 */
        /* <DEDUP_REMOVED lines=100> */
[----:B------:R-:W-:-:S02]  /*11cb0*/  VIADD R8, R8, 0x6 ;  /* 0x0000000608087836 */ /* 0x000fc40000000000 */
[----:B------:R-:W-:Y:S02]  /*11cc0*/  IMAD.MOV.U32 R9, RZ, RZ, 0x40000040 ;  /* 0x40000040ff097424 */ /* 0x000fe400078e00ff */
[----:B------:R-:W-:Y:S01]  /*11cd0*/  IMAD.MOV.U32 R144, RZ, RZ, R159 ;  /* 0x000000ffff907224 */ /* 0x000fe200078e009f */
[----:B------:R-:W-:Y:S01]  /*11ce0*/  R2UR UR6, R8 ;  /* 0x00000000080672ca */ /* 0x000fe200000e0000 */
        /* <DEDUP_REMOVED lines=220> */
.L_x_22:
[----:B------:R-:W-:Y:S05]  /*12ab0*/  @!P0 BRA `(.L_x_37) ;  /* 0x0000000000048947 */ /* 0x000fea0003800000 */
[----:B------:R-:W-:Y:S01]  /*12ac0*/  BPT.TRAP 0x1 ;  /* 0x000000040000795c */ /* 0x000fe20000300000 */
.L_x_37:
[----:B------:R-:W-:Y:S02]  /*12ad0*/  UIADD3 UR39, UR40, UR39, URZ ;  /* 0x0000002728277290 */ /* 0x000fe4000fffe03f */
[----:B------:R-:W-:Y:S02]  /*12ae0*/  UISETP.GT.U32.AND UP0, UPT, UR43, 0x1, UPT ;  /* 0x000000012b00788c */ /* 0x000fe4000bf04070 */
[----:B------:R-:W-:-:S04]  /*12af0*/  UIADD3 UR6, UR39, -0x1, URZ ;  /* 0xffffffff27067890 */ /* 0x000fc8000fffe03f */
[----:B------:R-:W-:Y:S01]  /*12b00*/  UIMAD.WIDE.U32 UR4, UR6, -0x55555555, URZ ;  /* 0xaaaaaaab060478a5 */ /* 0x000fe2000f8e003f */
[----:B------:R-:W-:-:S03]  /*12b10*/  PLOP3.LUT P0, PT, PT, PT, UP0, 0x80, 0x0 ;  /* 0x000000000000781c */ /* 0x000fc60003f0f008 */
[----:B------:R-:W-:-:S04]  /*12b20*/  USHF.R.U32.HI UR4, URZ, 0x1, UR5 ;  /* 0x000000013f047899 */ /* 0x000fc80008011605 */
[----:B------:R-:W-:-:S06]  /*12b30*/  UIMAD UR6, UR4, -0x3, UR6 ;  /* 0xfffffffd040678a4 */ /* 0x000fcc000f8e0206 */
[----:B-----5:R-:W-:-:S04]  /*12b40*/  IMAD.U32 R0, RZ, RZ, UR6 ;  /* 0x00000006ff007e24 */ /* 0x020fc8000f8e00ff */
[----:B------:R-:W-:-:S04]  /*12b50*/  IMAD R0, R0, 0x8, R6 ;  /* 0x0000000800007824 */ /* 0x000fc800078e0206 */
[----:B------:R-:W-:-:S05]  /*12b60*/  VIADD R0, R0, 0x18 ;  /* 0x0000001800007836 */ /* 0x000fca0000000000 */
[----:B------:R-:W-:-:S04]  /*12b70*/  PRMT R0, RZ, 0x654, R0 ;  /* 0x00000654ff007816 */ /* 0x000fc80000000000 */
[----:B------:R0:W-:Y:S01]  /*12b80*/  SYNCS.ARRIVE.TRANS64.RED.A1T0 RZ, [R0+URZ], RZ ;  /* 0x000000ff00ff79a7 */ /* 0x0001e2000810043f */
[----:B------:R-:W-:Y:S05]  /*12b90*/  @P0 BRA `(.L_x_38) ;  /* 0x0000000000040947 */ /* 0x000fea0003800000 */
[----:B------:R-:W-:Y:S01]  /*12ba0*/  BPT.TRAP 0x1 ;  /* 0x000000040000795c */ /* 0x000fe20000300000 */
.L_x_38:
[----:B------:R-:W1:Y:S01]  /*12bb0*/  S2R R6, SR_TID.X ;  /* 0x0000000000067919 */ /* 0x000e620000002100 */
[----:B------:R-:W-:Y:S01]  /*12bc0*/  IMAD.MOV.U32 R13, RZ, RZ, 0x6540 ;  /* 0x00006540ff0d7424 */ /* 0x000fe200078e00ff */
[----:B------:R-:W-:Y:S01]  /*12bd0*/  USHF.R.S32.HI UR10, URZ, 0x1f, UR44 ;  /* 0x0000001f3f0a7899 */ /* 0x000fe2000801142c */
[----:B------:R-:W-:Y:S01]  /*12be0*/  ULDC.64 UR6, c[0x0][0x5d0] ;  /* 0x0001740000067ab9 */ /* 0x000fe20000000a00 */
[----:B------:R-:W-:Y:S01]  /*12bf0*/  UIMAD.WIDE UR8, UR45, 0x100, URZ ;  /* 0x000001002d0878a5 */ /* 0x000fe2000f8e023f */
[----:B------:R-:W-:Y:S01]  /*12c00*/  IMAD.U32 R8, RZ, RZ, UR6 ;  /* 0x00000006ff087e24 */ /* 0x000fe2000f8e00ff */
[----:B------:R-:W-:Y:S02]  /*12c10*/  UIMAD UR4, UR10, UR6, URZ ;  /* 0x000000060a0472a4 */ /* 0x000fe4000f8e023f */
[----:B------:R-:W-:Y:S02]  /*12c20*/  USHF.L.U32 UR45, UR45, 0x8, URZ ;  /* 0x000000082d2d7899 */ /* 0x000fe4000800063f */
[----:B------:R-:W-:-:S02]  /*12c30*/  UIMAD UR4, UR44, UR7, UR4 ;  /* 0x000000072c0472a4 */ /* 0x000fc4000f8e0204 */
[----:B------:R-:W-:Y:S01]  /*12c40*/  UISETP.GT.U32.AND UP0, UPT, UR39, 0x2, UPT ;  /* 0x000000022700788c */ /* 0x000fe2000bf04070 */
[----:B------:R-:W-:Y:S01]  /*12c50*/  ULDC UR7, c[0x0][0x284] ;  /* 0x0000a10000077ab9 */ /* 0x000fe20000000800 */
[----:B------:R-:W-:Y:S02]  /*12c60*/  UISETP.GE.U32.AND UP1, UPT, UR40, 0x3, UPT ;  /* 0x000000032800788c */ /* 0x000fe4000bf26070 */
[----:B------:R-:W-:-:S04]  /*12c70*/  UISETP.LT.U32.AND UP0, UPT, UR40, 0x3, UP0 ;  /* 0x000000032800788c */ /* 0x000fc80008701070 */
[----:B------:R-:W-:-:S04]  /*12c80*/  USEL UR6, URZ, 0x1, !UP0 ;  /* 0x000000013f067887 */ /* 0x000fc8000c000000 */
[----:B------:R-:W-:Y:S01]  /*12c90*/  ULOP3.LUT UR38, UR38, UR6, URZ, 0x3c, !UPT ;  /* 0x0000000626267292 */ /* 0x000fe2000f8e3c3f */
[C---:B-1----:R-:W-:Y:S01]  /*12ca0*/  IMAD.SHL.U32 R12, R6.reuse, 0x2, RZ ;  /* 0x00000002060c7824 */ /* 0x042fe200078e00ff */
[--C-:B------:R-:W-:Y:S02]  /*12cb0*/  SHF.R.U32.HI R4, RZ, 0x2, R6.reuse ;  /* 0x00000002ff047819 */ /* 0x100fe40000011606 */
[----:B------:R-:W-:Y:S02]  /*12cc0*/  LOP3.LUT R5, R6, 0x60, RZ, 0xc0, !PT ;  /* 0x0000006006057812 */ /* 0x000fe400078ec0ff */
[----:B------:R-:W-:Y:S02]  /*12cd0*/  LOP3.LUT R12, R12, 0x6, RZ, 0xc0, !PT ;  /* 0x000000060c0c7812 */ /* 0x000fe400078ec0ff */
[----:B------:R-:W-:Y:S02]  /*12ce0*/  SHF.R.U32.HI R3, RZ, 0x7, R6 ;  /* 0x00000007ff037819 */ /* 0x000fe40000011606 */
[----:B------:R-:W-:Y:S01]  /*12cf0*/  PRMT R12, R12, R13, UR41 ;  /* 0x000000290c0c7e16 */ /* 0x000fe2000800000d */
[----:B------:R-:W-:Y:S01]  /*12d00*/  USHF.L.U32 UR41, UR41, 0x8, URZ ;  /* 0x0000000829297899 */ /* 0x000fe2000800063f */
[----:B------:R-:W-:-:S02]  /*12d10*/  LOP3.LUT R4, R4, 0x7, RZ, 0xc0, !PT ;  /* 0x0000000704047812 */ /* 0x000fc400078ec0ff */
[--C-:B------:R-:W-:Y:S02]  /*12d20*/  SHF.R.S32.HI R13, RZ, 0x1f, R12.reuse ;  /* 0x0000001fff0d7819 */ /* 0x100fe4000001140c */
[----:B------:R-:W-:Y:S02]  /*12d30*/  SHF.R.U32.HI R5, RZ, 0x1, R5 ;  /* 0x00000001ff057819 */ /* 0x000fe40000011605 */
[----:B------:R-:W-:Y:S01]  /*12d40*/  LOP3.LUT R3, R3, 0x1, RZ, 0xc0, !PT ;  /* 0x0000000103037812 */ /* 0x000fe200078ec0ff */
[----:B------:R-:W-:Y:S01]  /*12d50*/  IMAD.WIDE.U32 R8, R8, UR44, R12 ;  /* 0x0000002c08087c25 */ /* 0x000fe2000f8e000c */
[----:B0-----:R-:W-:-:S03]  /*12d60*/  IADD3 R0, RZ, -R5, -R4 ;  /* 0x80000005ff007210 */ /* 0x001fc60007ffe804 */
[----:B------:R-:W-:Y:S01]  /*12d70*/  VIADD R9, R9, UR4 ;  /* 0x0000000409097c36 */ /* 0x000fe20008000000 */
[----:B------:R-:W-:Y:S01]  /*12d80*/  ULDC UR4, c[0x0][0x288] ;  /* 0x0000a20000047ab9 */ /* 0x000fe20000000800 */
[C---:B------:R-:W-:Y:S01]  /*12d90*/  IMAD.SHL.U32 R17, R3.reuse, 0x40, RZ ;  /* 0x0000004003117824 */ /* 0x040fe200078e00ff */
[----:B------:R-:W-:Y:S01]  /*12da0*/  UISETP.GE.AND UP2, UPT, UR41, UR4, UPT ;  /* 0x000000042900728c */ /* 0x000fe2000bf46270 */
[----:B------:R-:W-:Y:S02]  /*12db0*/  IMAD R0, R3, -0x40, R0 ;  /* 0xffffffc003007824 */ /* 0x000fe400078e0200 */
[----:B------:R-:W-:Y:S01]  /*12dc0*/  IMAD.U32 R3, RZ, RZ, UR7 ;  /* 0x00000007ff037e24 */ /* 0x000fe2000f8e00ff */
[----:B------:R-:W-:Y:S01]  /*12dd0*/  UISETP.GE.OR UP2, UPT, UR45, UR7, UP2 ;  /* 0x000000072d00728c */ /* 0x000fe20009746670 */
[----:B------:R-:W-:Y:S01]  /*12de0*/  LOP3.LUT R17, R17, 0x40, R4, 0xe2, !PT ;  /* 0x0000004011117812 */ /* 0x000fe200078ee204 */
[----:B------:R-:W-:Y:S02]  /*12df0*/  IMAD.MOV.U32 R4, RZ, RZ, -0x2 ;  /* 0xfffffffeff047424 */ /* 0x000fe400078e00ff */
[----:B------:R-:W-:Y:S01]  /*12e00*/  IADD3 R3, R3, -UR45, R0 ;  /* 0x8000002d03037c10 */ /* 0x000fe2000fffe000 */
[----:B------:R-:W-:Y:S01]  /*12e10*/  UMOV UR45, 0xffffffff ;  /* 0xffffffff002d7882 */ /* 0x000fe20000000000 */
[----:B------:R-:W-:-:S02]  /*12e20*/  LOP3.LUT R0, R6, 0x3, RZ, 0xc0, !PT ;  /* 0x0000000306007812 */ /* 0x000fc400078ec0ff */
[----:B------:R-:W-:Y:S02]  /*12e30*/  PLOP3.LUT P0, PT, PT, PT, UP2, 0x80, 0x0 ;  /* 0x000000000000781c */ /* 0x000fe40003f0f028 */
[----:B------:R-:W-:Y:S01]  /*12e40*/  LOP3.LUT R17, R17, UR8, R5, 0xfe, !PT ;  /* 0x0000000811117c12 */ /* 0x000fe2000f8efe05 */
[----:B------:R-:W-:Y:S01]  /*12e50*/  IMAD R0, R0, R4, UR4 ;  /* 0x0000000400007e24 */ /* 0x000fe2000f8e0204 */
[----:B------:R-:W-:-:S03]  /*12e60*/  UIMAD.WIDE.U32 UR4, UR39, -0x55555555, URZ ;  /* 0xaaaaaaab270478a5 */ /* 0x000fc6000f8e003f */
[----:B------:R-:W-:Y:S01]  /*12e70*/  VIADD R0, R0, -UR41 ;  /* 0x8000002900007c36 */ /* 0x000fe20008000000 */
[----:B------:R-:W-:-:S04]  /*12e80*/  USHF.R.U32.HI UR4, URZ, 0x1, UR5 ;  /* 0x000000013f047899 */ /* 0x000fc80008011605 */
[----:B------:R-:W-:Y:S02]  /*12e90*/  UIMAD UR39, UR4, -0x3, UR39 ;  /* 0xfffffffd042778a4 */ /* 0x000fe4000f8e0227 */
[----:B------:R-:W-:Y:S01]  /*12ea0*/  @UP1 ULOP3.LUT UR38, UR38, 0x1, UR4, 0x78, !UPT ;  /* 0x0000000126261892 */ /* 0x000fe2000f8e7804 */
[----:B------:R-:W-:Y:S11]  /*12eb0*/  @P0 BRA `(.L_x_39) ;  /* 0x00000124000c0947 */ /* 0x000ff60003800000 */
[----:B------:R-:W0:Y:S01]  /*12ec0*/  LDC.64 R4, c[0x0][0x5c8] ;  /* 0x00017200ff047b82 */ /* 0x000e220000000a00 */
[----:B------:R-:W-:Y:S01]  /*12ed0*/  ULDC.64 UR4, c[0x0][0x5c0] ;  /* 0x0001700000047ab9 */ /* 0x000fe20000000a00 */
[----:B------:R-:W-:Y:S01]  /*12ee0*/  BSSY B0, `(.L_x_39) ;  /* 0x0001240000007945 */ /* 0x000fe20003800000 */
[C---:B0-----:R-:W-:Y:S01]  /*12ef0*/  IMAD R7, R4.reuse, UR9, RZ ;  /* 0x0000000904077c24 */ /* 0x041fe2000f8e02ff */
[----:B------:R-:W-:Y:S01]  /*12f00*/  SHF.L.U64.HI R15, R4, 0x3, R5 ;  /* 0x00000003040f7819 */ /* 0x000fe20000010205 */
[----:B------:R-:W-:-:S04]  /*12f10*/  IMAD.WIDE.U32 R8, R17, R4, R8 ;  /* 0x0000000411087225 */ /* 0x000fc800078e0008 */
[----:B------:R-:W-:Y:S01]  /*12f20*/  IMAD R7, R17, R5, R7 ;  /* 0x0000000511077224 */ /* 0x000fe200078e0207 */
[----:B------:R-:W-:Y:S02]  /*12f30*/  IADD3 R10, P2, R8, UR4, RZ ;  /* 0x00000004080a7c10 */ /* 0x000fe4000ff5e0ff */
[C---:B------:R-:W-:Y:S01]  /*12f40*/  LEA R6, P3, R4.reuse, R8, 0x7 ;  /* 0x0000000804067211 */ /* 0x040fe200078638ff */
[----:B------:R-:W-:Y:S02]  /*12f50*/  IMAD.IADD R7, R9, 0x1, R7 ;  /* 0x0000000109077824 */ /* 0x000fe400078e0207 */
[----:B------:R-:W-:-:S03]  /*12f60*/  IMAD.SHL.U32 R9, R4, 0x8, RZ ;  /* 0x0000000804097824 */ /* 0x000fc600078e00ff */
[----:B------:R-:W-:Y:S02]  /*12f70*/  IADD3.X R11, R7, UR5, RZ, P2, !PT ;  /* 0x00000005070b7c10 */ /* 0x000fe400097fe4ff */
[----:B------:R-:W-:Y:S02]  /*12f80*/  FSETP.NEU.AND P2, PT, R16, RZ, PT ;  /* 0x000000ff1000720b */ /* 0x000fe40003f4d000 */
[----:B------:R-:W-:Y:S02]  /*12f90*/  LEA.HI.X R14, R4, R7, R5, 0x7, P3 ;  /* 0x00000007040e7211 */ /* 0x000fe400018f3c05 */
[--C-:B------:R-:W-:Y:S02]  /*12fa0*/  IADD3 R8, P1, P0, R8, UR4, R9.reuse ;  /* 0x0000000408087c10 */ /* 0x100fe4000f83e009 */
[C---:B------:R-:W-:Y:S02]  /*12fb0*/  IADD3 R4, P4, P5, R6.reuse, UR4, R9 ;  /* 0x0000000406047c10 */ /* 0x040fe4000fd9e009 */
[----:B------:R-:W-:-:S02]  /*12fc0*/  IADD3 R6, P3, R6, UR4, RZ ;  /* 0x0000000406067c10 */ /* 0x000fc4000ff7e0ff */
[--C-:B------:R-:W-:Y:S02]  /*12fd0*/  IADD3.X R9, R7, UR5, R15.reuse, P1, P0 ;  /* 0x0000000507097c10 */ /* 0x100fe40008fe040f */
[C---:B------:R-:W-:Y:S02]  /*12fe0*/  IADD3.X R5, R14.reuse, UR5, R15, P4, P5 ;  /* 0x000000050e057c10 */ /* 0x040fe4000a7ea40f */
[----:B------:R-:W-:Y:S01]  /*12ff0*/  IADD3.X R7, R14, UR5, RZ, P3, !PT ;  /* 0x000000050e077c10 */ /* 0x000fe20009ffe4ff */
[----:B------:R-:W-:Y:S06]  /*13000*/  @!P2 BRA `(.L_x_40) ;  /* 0x000000d800a4a947 */ /* 0x000fec0003800000 */
[----:B------:R-:W0:Y:S01]  /*13010*/  LDC.64 R18, c[0x0][0x5b0] ;  /* 0x00016c00ff127b82 */ /* 0x000e220000000a00 */
[----:B------:R-:W-:Y:S01]  /*13020*/  ULDC.64 UR4, c[0x0][0x5b8] ;  /* 0x00016e0000047ab9 */ /* 0x000fe20000000a00 */
[----:B------:R-:W-:Y:S01]  /*13030*/  BSSY B1, `(.L_x_41) ;  /* 0x0000012000017945 */ /* 0x000fe20003800000 */
[----:B------:R-:W-:Y:S01]  /*13040*/  IMAD.U32 R14, RZ, RZ, UR4 ;  /* 0x00000004ff0e7e24 */ /* 0x000fe2000f8e00ff */
[----:B------:R-:W-:-:S03]  /*13050*/  UIMAD UR4, UR10, UR4, URZ ;  /* 0x000000040a0472a4 */ /* 0x000fc6000f8e023f */
[----:B------:R-:W-:Y:S01]  /*13060*/  IMAD.WIDE.U32 R12, R14, UR44, R12 ;  /* 0x0000002c0e0c7c25 */ /* 0x000fe2000f8e000c */
[----:B------:R-:W1:Y:S01]  /*13070*/  LDC.64 R20, c[0x0][0x5a8] ;  /* 0x00016a00ff147b82 */ /* 0x000e620000000a00 */
[----:B------:R-:W-:Y:S02]  /*13080*/  UIMAD UR4, UR44, UR5, UR4 ;  /* 0x000000052c0472a4 */ /* 0x000fe4000f8e0204 */
[----:B------:R-:W-:-:S04]  /*13090*/  IMAD.MOV.U32 R22, RZ, RZ, R12 ;  /* 0x000000ffff167224 */ /* 0x000fc800078e000c */
[----:B------:R-:W-:Y:S02]  /*130a0*/  VIADD R23, R13, UR4 ;  /* 0x000000040d177c36 */ /* 0x000fe40008000000 */
[----:B0-----:R-:W-:Y:S02]  /*130b0*/  IMAD R14, R18, UR9, RZ ;  /* 0x00000009120e7c24 */ /* 0x001fe4000f8e02ff */
[----:B------:R-:W-:-:S04]  /*130c0*/  IMAD.WIDE.U32 R12, R17, R18, R22 ;  /* 0x00000012110c7225 */ /* 0x000fc800078e0016 */
[----:B------:R-:W-:Y:S01]  /*130d0*/  IMAD R15, R17, R19, R14 ;  /* 0x00000013110f7224 */ /* 0x000fe200078e020e */
[----:B-1----:R-:W-:Y:S02]  /*130e0*/  IADD3 R14, P0, R12, R20, RZ ;  /* 0x000000140c0e7210 */ /* 0x002fe40007f1e0ff */
[----:B------:R-:W-:Y:S02]  /*130f0*/  PRMT R12, RZ, 0x7610, R12 ;  /* 0x00007610ff0c7816 */ /* 0x000fe4000000000c */
[----:B------:R-:W-:Y:S02]  /*13100*/  IADD3.X R15, R21, R13, R15, P0, !PT ;  /* 0x0000000d150f7210 */ /* 0x000fe400007fe40f */
[----:B------:R-:W-:-:S04]  /*13110*/  ISETP.GE.AND P0, PT, R3, 0x1, PT ;  /* 0x000000010300780c */ /* 0x000fc80003f06270 */
[----:B------:R-:W-:-:S13]  /*13120*/  ISETP.LT.OR P1, PT, R0, 0x1, !P0 ;  /* 0x000000010000780c */ /* 0x000fda0004721670 */
[----:B------:R-:W-:Y:S05]  /*13130*/  @P1 BRA `(.L_x_42) ;  /* 0x0000000000041947 */ /* 0x000fea0003800000 */
[----:B------:R0:W5:Y:S02]  /*13140*/  LDG.E.U8 R12, desc[UR36][R14.64] ;  /* 0x000000240e0c7981 */ /* 0x000164000c1e1100 */
.L_x_42:
[----:B------:R-:W-:Y:S05]  /*13150*/  BSYNC B1 ;  /* 0x0000000000017941 */ /* 0x000fea0003800000 */
.L_x_41:
[----:B------:R-:W2:Y:S01]  /*13160*/  LDL.LU R13, [R1] ;  /* 0x00000000010d7983 */ /* 0x000ea20000300800 */
[----:B-----5:R-:W-:Y:S01]  /*13170*/  LOP3.LUT R12, R12, 0xff, RZ, 0xc0, !PT ;  /* 0x000000ff0c0c7812 */ /* 0x020fe200078ec0ff */
[----:B------:R-:W-:Y:S03]  /*13180*/  BSSY B1, `(.L_x_43) ;  /* 0x000000b000017945 */ /* 0x000fe60003800000 */
[----:B------:R-:W-:-:S05]  /*13190*/  F2FP.F16.E5M2.UNPACK_B R12, R12 ;  /* 0x0000000cff0c723e */ /* 0x000fca00020004ff */
[----:B------:R-:W-:-:S05]  /*131a0*/  HADD2.F32 R12, -RZ, R12.H0_H0 ;  /* 0x2000000cff0c7230 */ /* 0x000fca0000004100 */
[----:B------:R-:W-:-:S04]  /*131b0*/  FMUL R12, R12, R16 ;  /* 0x000000100c0c7220 */ /* 0x000fc80000400000 */
[----:B--2---:R-:W-:-:S05]  /*131c0*/  FFMA R12, R13, R2, R12 ;  /* 0x000000020d0c7223 */ /* 0x004fca000000000c */
[----:B------:R-:W-:-:S05]  /*131d0*/  F2FP.SATFINITE.E5M2.F32.PACK_AB_MERGE_C R12, RZ, R12, RZ ;  /* 0x0000000cff0c723e */ /* 0x000fca00048060ff */
[----:B------:R1:W-:Y:S01]  /*131e0*/  @!P1 STG.E.U8 desc[UR36][R10.64], R12 ;  /* 0x0000000c0a009986 */ /* 0x0003e2000c101124 */
[----:B------:R-:W-:Y:S02]  /*131f0*/  ISETP.LT.OR P1, PT, R0, 0x2, !P0 ;  /* 0x000000020000780c */ /* 0x000fe40004721670 */
[----:B-1----:R-:W-:-:S11]  /*13200*/  PRMT R12, RZ, 0x7610, R12 ;  /* 0x00007610ff0c7816 */ /* 0x002fd6000000000c */
[----:B------:R-:W-:Y:S05]  /*13210*/  @P1 BRA `(.L_x_44) ;  /* 0x0000000000041947 */ /* 0x000fea0003800000 */
[----:B------:R1:W5:Y:S02]  /*13220*/  LDG.E.U8 R12, desc[UR36][R14.64+0x1] ;  /* 0x000001240e0c7981 */ /* 0x000364000c1e1100 */
.L_x_44:
[----:B------:R-:W-:Y:S05]  /*13230*/  BSYNC B1 ;  /* 0x0000000000017941 */ /* 0x000fea0003800000 */
.L_x_43:
[----:B------:R-:W2:Y:S01]  /*13240*/  LDL.LU R13, [R1+0x4] ;  /* 0x00000400010d7983 */ /* 0x000ea20000300800 */
[----:B-----5:R-:W-:Y:S01]  /*13250*/  LOP3.LUT R12, R12, 0xff, RZ, 0xc0, !PT ;  /* 0x000000ff0c0c7812 */ /* 0x020fe200078ec0ff */
[----:B------:R-:W-:Y:S03]  /*13260*/  BSSY B1, `(.L_x_45) ;  /* 0x0000013000017945 */ /* 0x000fe60003800000 */
[----:B------:R-:W-:-:S05]  /*13270*/  F2FP.F16.E5M2.UNPACK_B R12, R12 ;  /* 0x0000000cff0c723e */ /* 0x000fca00020004ff */
[----:B------:R-:W-:-:S05]  /*13280*/  HADD2.F32 R12, -RZ, R12.H0_H0 ;  /* 0x2000000cff0c7230 */ /* 0x000fca0000004100 */
[----:B------:R-:W-:-:S04]  /*13290*/  FMUL R12, R12, R16 ;  /* 0x000000100c0c7220 */ /* 0x000fc80000400000 */
[----:B--2---:R-:W-:-:S05]  /*132a0*/  FFMA R12, R13, R2, R12 ;  /* 0x000000020d0c7223 */ /* 0x004fca000000000c */
[----:B------:R-:W-:-:S05]  /*132b0*/  F2FP.SATFINITE.E5M2.F32.PACK_AB_MERGE_C R12, RZ, R12, RZ ;  /* 0x0000000cff0c723e */ /* 0x000fca00048060ff */
[----:B------:R2:W-:Y:S02]  /*132c0*/  @!P1 STG.E.U8 desc[UR36][R10.64+0x1], R12 ;  /* 0x0000010c0a009986 */ /* 0x0005e4000c101124 */
[----:B--2---:R-:W-:-:S05]  /*132d0*/  IADD3 R12, P1, R17, 0x8, RZ ;  /* 0x00000008110c7810 */ /* 0x004fca0007f3e0ff */
[----:B------:R-:W-:-:S04]  /*132e0*/  IMAD.X R13, RZ, RZ, UR9, P1 ;  /* 0x00000009ff0d7e24 */ /* 0x000fc800088e06ff */
[----:B------:R-:W-:-:S04]  /*132f0*/  IMAD R13, R13, R18, RZ ;  /* 0x000000120d0d7224 */ /* 0x000fc800078e02ff */
[C---:B------:R-:W-:Y:S02]  /*13300*/  IMAD R152, R12.reuse, R19, R13 ;  /* 0x000000130c987224 */ /* 0x040fe400078e020d */
[----:B------:R-:W-:-:S03]  /*13310*/  IMAD.WIDE.U32 R12, R12, R18, R22 ;  /* 0x000000120c0c7225 */ /* 0x000fc600078e0016 */
[----:B------:R-:W-:-:S04]  /*13320*/  IADD3 R12, P1, R12, R20, RZ ;  /* 0x000000140c0c7210 */ /* 0x000fc80007f3e0ff */
[--C-:B------:R-:W-:Y:S02]  /*13330*/  IADD3.X R13, R21, R13, R152.reuse, P1, !PT ;  /* 0x0000000d150d7210 */ /* 0x100fe40000ffe498 */
[----:B------:R-:W-:Y:S02]  /*13340*/  ISETP.GE.AND P1, PT, R3, 0x9, PT ;  /* 0x000000090300780c */ /* 0x000fe40003f26270 */
[----:B------:R-:W-:Y:S02]  /*13350*/  PRMT R152, RZ, 0x7610, R152 ;  /* 0x00007610ff987816 */ /* 0x000fe40000000098 */
[----:B------:R-:W-:-:S13]  /*13360*/  ISETP.LT.OR P2, PT, R0, 0x1, !P1 ;  /* 0x000000010000780c */ /* 0x000fda0004f41670 */
[----:B------:R-:W-:Y:S05]  /*13370*/  @P2 BRA `(.L_x_46) ;  /* 0x0000000000042947 */ /* 0x000fea0003800000 */
[----:B------:R2:W5:Y:S02]  /*13380*/  LDG.E.U8 R152, desc[UR36][R12.64] ;  /* 0x000000240c987981 */ /* 0x000564000c1e1100 */
.L_x_46:
[----:B------:R-:W-:Y:S05]  /*13390*/  BSYNC B1 ;  /* 0x0000000000017941 */ /* 0x000fea0003800000 */
.L_x_45:
[----:B------:R-:W3:Y:S01]  /*133a0*/  LDL.LU R153, [R1+0x8] ;  /* 0x0000080001997983 */ /* 0x000ee20000300800 */
[----:B-----5:R-:W-:Y:S01]  /*133b0*/  LOP3.LUT R152, R152, 0xff, RZ, 0xc0, !PT ;  /* 0x000000ff98987812 */ /* 0x020fe200078ec0ff */
[----:B------:R-:W-:Y:S03]  /*133c0*/  BSSY B1, `(.L_x_47) ;  /* 0x000000b000017945 */ /* 0x000fe60003800000 */
[----:B------:R-:W-:-:S05]  /*133d0*/  F2FP.F16.E5M2.UNPACK_B R152, R152 ;  /* 0x00000098ff98723e */ /* 0x000fca00020004ff */
[----:B------:R-:W-:-:S05]  /*133e0*/  HADD2.F32 R152, -RZ, R152.H0_H0 ;  /* 0x20000098ff987230 */ /* 0x000fca0000004100 */
[----:B------:R-:W-:-:S04]  /*133f0*/  FMUL R152, R152, R16 ;  /* 0x0000001098987220 */ /* 0x000fc80000400000 */
[----:B---3--:R-:W-:-:S05]  /*13400*/  FFMA R152, R153, R2, R152 ;  /* 0x0000000299987223 */ /* 0x008fca0000000098 */
[----:B------:R-:W-:-:S05]  /*13410*/  F2FP.SATFINITE.E5M2.F32.PACK_AB_MERGE_C R152, RZ, R152, RZ ;  /* 0x00000098ff98723e */ /* 0x000fca00048060ff */
[----:B------:R3:W-:Y:S01]  /*13420*/  @!P2 STG.E.U8 desc[UR36][R8.64], R152 ;  /* 0x000000980800a986 */ /* 0x0007e2000c101124 */
[----:B------:R-:W-:Y:S02]  /*13430*/  ISETP.LT.OR P2, PT, R0, 0x2, !P1 ;  /* 0x000000020000780c */ /* 0x000fe40004f41670 */
[----:B---3--:R-:W-:-:S11]  /*13440*/  PRMT R152, RZ, 0x7610, R152 ;  /* 0x00007610ff987816 */ /* 0x008fd60000000098 */
[----:B------:R-:W-:Y:S05]  /*13450*/  @P2 BRA `(.L_x_48) ;  /* 0x0000000000042947 */ /* 0x000fea0003800000 */
[----:B------:R3:W5:Y:S02]  /*13460*/  LDG.E.U8 R152, desc[UR36][R12.64+0x1] ;  /* 0x000001240c987981 */ /* 0x000764000c1e1100 */
.L_x_48:
[----:B------:R-:W-:Y:S05]  /*13470*/  BSYNC B1 ;  /* 0x0000000000017941 */ /* 0x000fea0003800000 */
.L_x_47:
[----:B------:R-:W4:Y:S01]  /*13480*/  LDL.LU R153, [R1+0xc] ;  /* 0x00000c0001997983 */ /* 0x000f220000300800 */
[----:B-----5:R-:W-:Y:S01]  /*13490*/  LOP3.LUT R152, R152, 0xff, RZ, 0xc0, !PT ;  /* 0x000000ff98987812 */ /* 0x020fe200078ec0ff */
[----:B------:R-:W-:Y:S01]  /*134a0*/  BSSY B1, `(.L_x_49) ;  /* 0x000000b000017945 */ /* 0x000fe20003800000 */
[----:B------:R-:W-:Y:S02]  /*134b0*/  ISETP.LT.OR P3, PT, R0, 0x9, !P0 ;  /* 0x000000090000780c */ /* 0x000fe40004761670 */
[----:B------:R-:W-:-:S05]  /*134c0*/  F2FP.F16.E5M2.UNPACK_B R152, R152 ;  /* 0x00000098ff98723e */ /* 0x000fca00020004ff */
[----:B------:R-:W-:-:S05]  /*134d0*/  HADD2.F32 R152, -RZ, R152.H0_H0 ;  /* 0x20000098ff987230 */ /* 0x000fca0000004100 */
[----:B------:R-:W-:-:S04]  /*134e0*/  FMUL R152, R152, R16 ;  /* 0x0000001098987220 */ /* 0x000fc80000400000 */
[----:B----4-:R-:W-:-:S05]  /*134f0*/  FFMA R152, R153, R2, R152 ;  /* 0x0000000299987223 */ /* 0x010fca0000000098 */
[----:B------:R-:W-:-:S05]  /*13500*/  F2FP.SATFINITE.E5M2.F32.PACK_AB_MERGE_C R152, RZ, R152, RZ ;  /* 0x00000098ff98723e */ /* 0x000fca00048060ff */
[----:B------:R4:W-:Y:S02]  /*13510*/  @!P2 STG.E.U8 desc[UR36][R8.64+0x1], R152 ;  /* 0x000001980800a986 */ /* 0x0009e4000c101124 */
[----:B----4-:R-:W-:Y:S01]  /*13520*/  PRMT R152, RZ, 0x7610, R152 ;  /* 0x00007610ff987816 */ /* 0x010fe20000000098 */
[----:B------:R-:W-:Y:S06]  /*13530*/  @P3 BRA `(.L_x_50) ;  /* 0x0000000000043947 */ /* 0x000fec0003800000 */
[----:B------:R4:W5:Y:S02]  /*13540*/  LDG.E.U8 R152, desc[UR36][R14.64+0x8] ;  /* 0x000008240e987981 */ /* 0x000964000c1e1100 */
.L_x_50:
[----:B------:R-:W-:Y:S05]  /*13550*/  BSYNC B1 ;  /* 0x0000000000017941 */ /* 0x000fea0003800000 */
.L_x_49:
[----:B------:R-:W2:Y:S01]  /*13560*/  LDL.LU R153, [R1+0x10] ;  /* 0x0000100001997983 */ /* 0x000ea20000300800 */
[----:B-----5:R-:W-:Y:S01]  /*13570*/  LOP3.LUT R152, R152, 0xff, RZ, 0xc0, !PT ;  /* 0x000000ff98987812 */ /* 0x020fe200078ec0ff */
[----:B------:R-:W-:Y:S01]  /*13580*/  BSSY B1, `(.L_x_51) ;  /* 0x000000b000017945 */ /* 0x000fe20003800000 */
[----:B------:R-:W-:Y:S02]  /*13590*/  ISETP.LT.OR P2, PT, R0, 0xa, !P0 ;  /* 0x0000000a0000780c */ /* 0x000fe40004741670 */
[----:B------:R-:W-:-:S05]  /*135a0*/  F2FP.F16.E5M2.UNPACK_B R152, R152 ;  /* 0x00000098ff98723e */ /* 0x000fca00020004ff */
[----:B------:R-:W-:-:S05]  /*135b0*/  HADD2.F32 R152, -RZ, R152.H0_H0 ;  /* 0x20000098ff987230 */ /* 0x000fca0000004100 */
[----:B------:R-:W-:-:S04]  /*135c0*/  FMUL R152, R152, R16 ;  /* 0x0000001098987220 */ /* 0x000fc80000400000 */
[----:B--2---:R-:W-:-:S05]  /*135d0*/  FFMA R152, R153, R2, R152 ;  /* 0x0000000299987223 */ /* 0x004fca0000000098 */
[----:B------:R-:W-:-:S05]  /*135e0*/  F2FP.SATFINITE.E5M2.F32.PACK_AB_MERGE_C R152, RZ, R152, RZ ;  /* 0x00000098ff98723e */ /* 0x000fca00048060ff */
[----:B------:R2:W-:Y:S02]  /*135f0*/  @!P3 STG.E.U8 desc[UR36][R10.64+0x8], R152 ;  /* 0x000008980a00b986 */ /* 0x0005e4000c101124 */
[----:B--2---:R-:W-:Y:S01]  /*13600*/  PRMT R152, RZ, 0x7610, R152 ;  /* 0x00007610ff987816 */ /* 0x004fe20000000098 */
[----:B------:R-:W-:Y:S06]  /*13610*/  @P2 BRA `(.L_x_52) ;  /* 0x0000000000042947 */ /* 0x000fec0003800000 */
[----:B------:R2:W5:Y:S02]  /*13620*/  LDG.E.U8 R152, desc[UR36][R14.64+0x9] ;  /* 0x000009240e987981 */ /* 0x000564000c1e1100 */
.L_x_52:
[----:B------:R-:W-:Y:S05]  /*13630*/  BSYNC B1 ;  /* 0x0000000000017941 */ /* 0x000fea0003800000 */
.L_x_51:
[----:B------:R-:W3:Y:S01]  /*13640*/  LDL.LU R153, [R1+0x14] ;  /* 0x0000140001997983 */ /* 0x000ee20000300800 */
[----:B-----5:R-:W-:Y:S01]  /*13650*/  LOP3.LUT R152, R152, 0xff, RZ, 0xc0, !PT ;  /* 0x000000ff98987812 */ /* 0x020fe200078ec0ff */
[----:B------:R-:W-:Y:S01]  /*13660*/  BSSY B1, `(.L_x_53) ;  /* 0x000000b000017945 */ /* 0x000fe20003800000 */
[----:B------:R-:W-:Y:S02]  /*13670*/  ISETP.LT.OR P3, PT, R0, 0x9, !P1 ;  /* 0x000000090000780c */ /* 0x000fe40004f61670 */
[----:B------:R-:W-:-:S05]  /*13680*/  F2FP.F16.E5M2.UNPACK_B R152, R152 ;  /* 0x00000098ff98723e */ /* 0x000fca00020004ff */
[----:B------:R-:W-:-:S05]  /*13690*/  HADD2.F32 R152, -RZ, R152.H0_H0 ;  /* 0x20000098ff987230 */ /* 0x000fca0000004100 */
[----:B------:R-:W-:-:S04]  /*136a0*/  FMUL R152, R152, R16 ;  /* 0x0000001098987220 */ /* 0x000fc80000400000 */
[----:B---3--:R-:W-:-:S05]  /*136b0*/  FFMA R152, R153, R2, R152 ;  /* 0x0000000299987223 */ /* 0x008fca0000000098 */
[----:B------:R-:W-:-:S05]  /*136c0*/  F2FP.SATFINITE.E5M2.F32.PACK_AB_MERGE_C R152, RZ, R152, RZ ;  /* 0x00000098ff98723e */ /* 0x000fca00048060ff */
[----:B------:R3:W-:Y:S02]  /*136d0*/  @!P2 STG.E.U8 desc[UR36][R10.64+0x9], R152 ;  /* 0x000009980a00a986 */ /* 0x0007e4000c101124 */
[----:B---3--:R-:W-:Y:S01]  /*136e0*/  PRMT R152, RZ, 0x7610, R152 ;  /* 0x00007610ff987816 */ /* 0x008fe20000000098 */
[----:B------:R-:W-:Y:S06]  /*136f0*/  @P3 BRA `(.L_x_54) ;  /* 0x0000000000043947 */ /* 0x000fec0003800000 */
[----:B------:R3:W5:Y:S02]  /*13700*/  LDG.E.U8 R152, desc[UR36][R12.64+0x8] ;  /* 0x000008240c987981 */ /* 0x000764000c1e1100 */
.L_x_54:
[----:B------:R-:W-:Y:S05]  /*13710*/  BSYNC B1 ;  /* 0x0000000000017941 */ /* 0x000fea0003800000 */
.L_x_53:
        /* <DEDUP_REMOVED lines=13> */
.L_x_56:
[----:B------:R-:W-:Y:S05]  /*137f0*/  BSYNC B1 ;  /* 0x0000000000017941 */ /* 0x000fea0003800000 */
.L_x_55:
        /* <DEDUP_REMOVED lines=13> */
.L_x_58:
[----:B------:R-:W-:Y:S05]  /*138d0*/  BSYNC B1 ;  /* 0x0000000000017941 */ /* 0x000fea0003800000 */
.L_x_57:
        /* <DEDUP_REMOVED lines=13> */
.L_x_60:
[----:B------:R-:W-:Y:S05]  /*139b0*/  BSYNC B1 ;  /* 0x0000000000017941 */ /* 0x000fea0003800000 */
.L_x_59:
        /* <DEDUP_REMOVED lines=13> */
.L_x_62:
[----:B------:R-:W-:Y:S05]  /*13a90*/  BSYNC B1 ;  /* 0x0000000000017941 */ /* 0x000fea0003800000 */
.L_x_61:
        /* <DEDUP_REMOVED lines=13> */
.L_x_64:
[----:B------:R-:W-:Y:S05]  /*13b70*/  BSYNC B1 ;  /* 0x0000000000017941 */ /* 0x000fea0003800000 */
.L_x_63:
        /* <DEDUP_REMOVED lines=13> */
.L_x_66:
[----:B------:R-:W-:Y:S05]  /*13c50*/  BSYNC B1 ;  /* 0x0000000000017941 */ /* 0x000fea0003800000 */
.L_x_65:
        /* <DEDUP_REMOVED lines=13> */
.L_x_68:
[----:B------:R-:W-:Y:S05]  /*13d30*/  BSYNC B1 ;  /* 0x0000000000017941 */ /* 0x000fea0003800000 */
.L_x_67:
        /* <DEDUP_REMOVED lines=13> */
.L_x_70:
[----:B------:R-:W-:Y:S05]  /*13e10*/  BSYNC B1 ;  /* 0x0000000000017941 */ /* 0x000fea0003800000 */
.L_x_69:
        /* <DEDUP_REMOVED lines=13> */
.L_x_72:
[----:B------:R-:W-:Y:S05]  /*13ef0*/  BSYNC B1 ;  /* 0x0000000000017941 */ /* 0x000fea0003800000 */
.L_x_71:
        /* <DEDUP_REMOVED lines=13> */
.L_x_74:
[----:B------:R-:W-:Y:S05]  /*13fd0*/  BSYNC B1 ;  /* 0x0000000000017941 */ /* 0x000fea0003800000 */
.L_x_73:
        /* <DEDUP_REMOVED lines=13> */
.L_x_76:
[----:B------:R-:W-:Y:S05]  /*140b0*/  BSYNC B1 ;  /* 0x0000000000017941 */ /* 0x000fea0003800000 */
.L_x_75:
        /* <DEDUP_REMOVED lines=13> */
.L_x_78:
[----:B------:R-:W-:Y:S05]  /*14190*/  BSYNC B1 ;  /* 0x0000000000017941 */ /* 0x000fea0003800000 */
.L_x_77:
        /* <DEDUP_REMOVED lines=13> */
.L_x_80:
[----:B------:R-:W-:Y:S05]  /*14270*/  BSYNC B1 ;  /* 0x0000000000017941 */ /* 0x000fea0003800000 */
.L_x_79:
        /* <DEDUP_REMOVED lines=13> */
.L_x_82:
[----:B------:R-:W-:Y:S05]  /*14350*/  BSYNC B1 ;  /* 0x0000000000017941 */ /* 0x000fea0003800000 */
.L_x_81:
        /* <DEDUP_REMOVED lines=13> */
.L_x_84:
[----:B------:R-:W-:Y:S05]  /*14430*/  BSYNC B1 ;  /* 0x0000000000017941 */ /* 0x000fea0003800000 */
.L_x_83:
        /* <DEDUP_REMOVED lines=13> */
.L_x_86:
[----:B------:R-:W-:Y:S05]  /*14510*/  BSYNC B1 ;  /* 0x0000000000017941 */ /* 0x000fea0003800000 */
.L_x_85:
        /* <DEDUP_REMOVED lines=8> */
[----:B------:R-:W-:Y:S02]  /*145a0*/  F2FP.SATFINITE.E5M2.F32.PACK_AB_MERGE_C R153, RZ, R152, RZ ;  /* 0x00000098ff99723e */ /* 0x000fe400048060ff */
[----:B------:R-:W-:-:S03]  /*145b0*/  PRMT R152, RZ, 0x7610, R152 ;  /* 0x00007610ff987816 */ /* 0x000fc60000000098 */
[----:B------:R2:W-:Y:S01]  /*145c0*/  @!P3 STG.E.U8 desc[UR36][R8.64+0x28], R153 ;  /* 0x000028990800b986 */ /* 0x0005e2000c101124 */
[----:B------:R-:W-:Y:S05]  /*145d0*/  @P2 BRA `(.L_x_88) ;  /* 0x0000000000042947 */ /* 0x000fea0003800000 */
[----:B------:R0:W5:Y:S02]  /*145e0*/  LDG.E.U8 R152, desc[UR36][R12.64+0x29] ;  /* 0x000029240c987981 */ /* 0x000164000c1e1100 */
.L_x_88:
[----:B------:R-:W-:Y:S05]  /*145f0*/  BSYNC B1 ;  /* 0x0000000000017941 */ /* 0x000fea0003800000 */
.L_x_87:
[----:B--2---:R-:W2:Y:S01]  /*14600*/  LDL.LU R153, [R1+0x5c] ;  /* 0x00005c0001997983 */ /* 0x004ea20000300800 */
        /* <DEDUP_REMOVED lines=12> */
.L_x_90:
[----:B------:R-:W-:Y:S05]  /*146d0*/  BSYNC B1 ;  /* 0x0000000000017941 */ /* 0x000fea0003800000 */
.L_x_89:
        /* <DEDUP_REMOVED lines=13> */
.L_x_92:
[----:B------:R-:W-:Y:S05]  /*147b0*/  BSYNC B1 ;  /* 0x0000000000017941 */ /* 0x000fea0003800000 */
.L_x_91:
        /* <DEDUP_REMOVED lines=13> */
.L_x_94:
[----:B------:R-:W-:Y:S05]  /*14890*/  BSYNC B1 ;  /* 0x0000000000017941 */ /* 0x000fea0003800000 */
.L_x_93:
        /* <DEDUP_REMOVED lines=13> */
.L_x_96:
[----:B------:R-:W-:Y:S05]  /*14970*/  BSYNC B1 ;  /* 0x0000000000017941 */ /* 0x000fea0003800000 */
.L_x_95:
        /* <DEDUP_REMOVED lines=13> */
.L_x_98:
[----:B------:R-:W-:Y:S05]  /*14a50*/  BSYNC B1 ;  /* 0x0000000000017941 */ /* 0x000fea0003800000 */
.L_x_97:
        /* <DEDUP_REMOVED lines=13> */
.L_x_100:
[----:B------:R-:W-:Y:S05]  /*14b30*/  BSYNC B1 ;  /* 0x0000000000017941 */ /* 0x000fea0003800000 */
.L_x_99:
        /* <DEDUP_REMOVED lines=13> */
.L_x_102:
[----:B------:R-:W-:Y:S05]  /*14c10*/  BSYNC B1 ;  /* 0x0000000000017941 */ /* 0x000fea0003800000 */
.L_x_101:
        /* <DEDUP_REMOVED lines=13> */
.L_x_104:
[----:B------:R-:W-:Y:S05]  /*14cf0*/  BSYNC B1 ;  /* 0x0000000000017941 */ /* 0x000fea0003800000 */
.L_x_103:
        /* <DEDUP_REMOVED lines=13> */
.L_x_106:
[----:B------:R-:W-:Y:S05]  /*14dd0*/  BSYNC B1 ;  /* 0x0000000000017941 */ /* 0x000fea0003800000 */
.L_x_105:
        /* <DEDUP_REMOVED lines=13> */
.L_x_108:
[----:B------:R-:W-:Y:S05]  /*14eb0*/  BSYNC B1 ;  /* 0x0000000000017941 */ /* 0x000fea0003800000 */
.L_x_107:
        /* <DEDUP_REMOVED lines=13> */
.L_x_110:
[----:B------:R-:W-:Y:S05]  /*14f90*/  BSYNC B1 ;  /* 0x0000000000017941 */ /* 0x000fea0003800000 */
.L_x_109:
        /* <DEDUP_REMOVED lines=13> */
.L_x_112:
[----:B------:R-:W-:Y:S05]  /*15070*/  BSYNC B1 ;  /* 0x0000000000017941 */ /* 0x000fea0003800000 */
.L_x_111:
        /* <DEDUP_REMOVED lines=13> */
.L_x_114:
[----:B------:R-:W-:Y:S05]  /*15150*/  BSYNC B1 ;  /* 0x0000000000017941 */ /* 0x000fea0003800000 */
.L_x_113:
        /* <DEDUP_REMOVED lines=13> */
.L_x_116:
[----:B------:R-:W-:Y:S05]  /*15230*/  BSYNC B1 ;  /* 0x0000000000017941 */ /* 0x000fea0003800000 */
.L_x_115:
        /* <DEDUP_REMOVED lines=13> */
.L_x_118:
[----:B------:R-:W-:Y:S05]  /*15310*/  BSYNC B1 ;  /* 0x0000000000017941 */ /* 0x000fea0003800000 */
.L_x_117:
        /* <DEDUP_REMOVED lines=13> */
.L_x_120:
[----:B------:R-:W-:Y:S05]  /*153f0*/  BSYNC B1 ;  /* 0x0000000000017941 */ /* 0x000fea0003800000 */
.L_x_119:
        /* <DEDUP_REMOVED lines=13> */
.L_x_122:
[----:B------:R-:W-:Y:S05]  /*154d0*/  BSYNC B1 ;  /* 0x0000000000017941 */ /* 0x000fea0003800000 */
.L_x_121:
        /* <DEDUP_REMOVED lines=13> */
.L_x_124:
[----:B------:R-:W-:Y:S05]  /*155b0*/  BSYNC B1 ;  /* 0x0000000000017941 */ /* 0x000fea0003800000 */
.L_x_123:
        /* <DEDUP_REMOVED lines=13> */
.L_x_126:
[----:B------:R-:W-:Y:S05]  /*15690*/  BSYNC B1 ;  /* 0x0000000000017941 */ /* 0x000fea0003800000 */
.L_x_125:
        /* <DEDUP_REMOVED lines=13> */
.L_x_128:
[----:B------:R-:W-:Y:S05]  /*15770*/  BSYNC B1 ;  /* 0x0000000000017941 */ /* 0x000fea0003800000 */
.L_x_127:
        /* <DEDUP_REMOVED lines=13> */
.L_x_130:
[----:B------:R-:W-:Y:S05]  /*15850*/  BSYNC B1 ;  /* 0x0000000000017941 */ /* 0x000fea0003800000 */
.L_x_129:
        /* <DEDUP_REMOVED lines=13> */
.L_x_132:
[----:B------:R-:W-:Y:S05]  /*15930*/  BSYNC B1 ;  /* 0x0000000000017941 */ /* 0x000fea0003800000 */
.L_x_131:
        /* <DEDUP_REMOVED lines=13> */
.L_x_134:
[----:B------:R-:W-:Y:S05]  /*15a10*/  BSYNC B1 ;  /* 0x0000000000017941 */ /* 0x000fea0003800000 */
.L_x_133:
[----:B------:R-:W3:Y:S01]  /*15a20*/  LDL.LU R154, [R1+0xb8] ;  /* 0x0000b800019a7983 */ /* 0x000ee20000300800 */
[----:B-----5:R-:W-:Y:S01]  /*15a30*/  LOP3.LUT R152, R152, 0xff, RZ, 0xc0, !PT ;  /* 0x000000ff98987812 */ /* 0x020fe200078ec0ff */
[----:B------:R-:W-:Y:S01]  /*15a40*/  BSSY B1, `(.L_x_135) ;  /* 0x000000b000017945 */ /* 0x000fe20003800000 */
[----:B------:R-:W-:Y:S02]  /*15a50*/  ISETP.LT.OR P2, PT, R0, 0x5a, !P1 ;  /* 0x0000005a0000780c */ /* 0x000fe40004f41670 */
[----:B------:R-:W-:-:S05]  /*15a60*/  F2FP.F16.E5M2.UNPACK_B R152, R152 ;  /* 0x00000098ff98723e */ /* 0x000fca00020004ff */
[----:B--2---:R-:W-:Y:S01]  /*15a70*/  HADD2.F32 R153, -RZ, R152.H0_H0 ;  /* 0x20000098ff997230 */ /* 0x004fe20000004100 */
[----:B------:R-:W-:-:S04]  /*15a80*/  PRMT R152, RZ, 0x7610, R152 ;  /* 0x00007610ff987816 */ /* 0x000fc80000000098 */
[----:B------:R-:W-:-:S04]  /*15a90*/  FMUL R153, R153, R16 ;  /* 0x0000001099997220 */ /* 0x000fc80000400000 */
[----:B---3--:R-:W-:-:S05]  /*15aa0*/  FFMA R153, R154, R2, R153 ;  /* 0x000000029a997223 */ /* 0x008fca0000000099 */
[----:B------:R-:W-:-:S05]  /*15ab0*/  F2FP.SATFINITE.E5M2.F32.PACK_AB_MERGE_C R153, RZ, R153, RZ ;  /* 0x00000099ff99723e */ /* 0x000fca00048060ff */
[----:B------:R2:W-:Y:S01]  /*15ac0*/  @!P3 STG.E.U8 desc[UR36][R8.64+0x58], R153 ;  /* 0x000058990800b986 */ /* 0x0005e2000c101124 */
[----:B------:R-:W-:Y:S05]  /*15ad0*/  @P2 BRA `(.L_x_136) ;  /* 0x0000000000042947 */ /* 0x000fea0003800000 */
[----:B------:R3:W5:Y:S02]  /*15ae0*/  LDG.E.U8 R152, desc[UR36][R12.64+0x59] ;  /* 0x000059240c987981 */ /* 0x000764000c1e1100 */
.L_x_136:
[----:B------:R-:W-:Y:S05]  /*15af0*/  BSYNC B1 ;  /* 0x0000000000017941 */ /* 0x000fea0003800000 */
.L_x_135:
[----:B------:R-:W4:Y:S01]  /*15b00*/  LDL.LU R154, [R1+0xbc] ;  /* 0x0000bc00019a7983 */ /* 0x000f220000300800 */
[----:B-----5:R-:W-:Y:S01]  /*15b10*/  LOP3.LUT R152, R152, 0xff, RZ, 0xc0, !PT ;  /* 0x000000ff98987812 */ /* 0x020fe200078ec0ff */
[----:B------:R-:W-:Y:S01]  /*15b20*/  BSSY B1, `(.L_x_137) ;  /* 0x000000b000017945 */ /* 0x000fe20003800000 */
[----:B------:R-:W-:Y:S02]  /*15b30*/  ISETP.LT.OR P3, PT, R0, 0x61, !P0 ;  /* 0x000000610000780c */ /* 0x000fe40004761670 */
[----:B------:R-:W-:-:S05]  /*15b40*/  F2FP.F16.E5M2.UNPACK_B R152, R152 ;  /* 0x00000098ff98723e */ /* 0x000fca00020004ff */
[----:B--2---:R-:W-:Y:S01]  /*15b50*/  HADD2.F32 R153, -RZ, R152.H0_H0 ;  /* 0x20000098ff997230 */ /* 0x004fe20000004100 */
[----:B------:R-:W-:-:S04]  /*15b60*/  PRMT R152, RZ, 0x7610, R152 ;  /* 0x00007610ff987816 */ /* 0x000fc80000000098 */
[----:B------:R-:W-:-:S04]  /*15b70*/  FMUL R153, R153, R16 ;  /* 0x0000001099997220 */ /* 0x000fc80000400000 */
[----:B----4-:R-:W-:-:S05]  /*15b80*/  FFMA R153, R154, R2, R153 ;  /* 0x000000029a997223 */ /* 0x010fca0000000099 */
[----:B------:R-:W-:-:S05]  /*15b90*/  F2FP.SATFINITE.E5M2.F32.PACK_AB_MERGE_C R153, RZ, R153, RZ ;  /* 0x00000099ff99723e */ /* 0x000fca00048060ff */
[----:B------:R2:W-:Y:S01]  /*15ba0*/  @!P2 STG.E.U8 desc[UR36][R8.64+0x59], R153 ;  /* 0x000059990800a986 */ /* 0x0005e2000c101124 */
[----:B------:R-:W-:Y:S05]  /*15bb0*/  @P3 BRA `(.L_x_138) ;  /* 0x0000000000043947 */ /* 0x000fea0003800000 */
[----:B------:R4:W5:Y:S02]  /*15bc0*/  LDG.E.U8 R152, desc[UR36][R14.64+0x60] ;  /* 0x000060240e987981 */ /* 0x000964000c1e1100 */
.L_x_138:
[----:B------:R-:W-:Y:S05]  /*15bd0*/  BSYNC B1 ;  /* 0x0000000000017941 */ /* 0x000fea0003800000 */
.L_x_137:
        /* <DEDUP_REMOVED lines=13> */
.L_x_140:
[----:B------:R-:W-:Y:S05]  /*15cb0*/  BSYNC B1 ;  /* 0x0000000000017941 */ /* 0x000fea0003800000 */
.L_x_139:
        /* <DEDUP_REMOVED lines=13> */
.L_x_142:
[----:B------:R-:W-:Y:S05]  /*15d90*/  BSYNC B1 ;  /* 0x0000000000017941 */ /* 0x000fea0003800000 */
.L_x_141:
        /* <DEDUP_REMOVED lines=13> */
.L_x_144:
[----:B------:R-:W-:Y:S05]  /*15e70*/  BSYNC B1 ;  /* 0x0000000000017941 */ /* 0x000fea0003800000 */
.L_x_143:
        /* <DEDUP_REMOVED lines=13> */
.L_x_146:
[----:B------:R-:W-:Y:S05]  /*15f50*/  BSYNC B1 ;  /* 0x0000000000017941 */ /* 0x000fea0003800000 */
.L_x_145:
        /* <DEDUP_REMOVED lines=13> */
.L_x_148:
[----:B------:R-:W-:Y:S05]  /*16030*/  BSYNC B1 ;  /* 0x0000000000017941 */ /* 0x000fea0003800000 */
.L_x_147:
        /* <DEDUP_REMOVED lines=13> */
.L_x_150:
[----:B------:R-:W-:Y:S05]  /*16110*/  BSYNC B1 ;  /* 0x0000000000017941 */ /* 0x000fea0003800000 */
.L_x_149:
        /* <DEDUP_REMOVED lines=13> */
.L_x_152:
[----:B------:R-:W-:Y:S05]  /*161f0*/  BSYNC B1 ;  /* 0x0000000000017941 */ /* 0x000fea0003800000 */
.L_x_151:
        /* <DEDUP_REMOVED lines=13> */
.L_x_154:
[----:B------:R-:W-:Y:S05]  /*162d0*/  BSYNC B1 ;  /* 0x0000000000017941 */ /* 0x000fea0003800000 */
.L_x_153:
        /* <DEDUP_REMOVED lines=13> */
.L_x_156:
[----:B------:R-:W-:Y:S05]  /*163b0*/  BSYNC B1 ;  /* 0x0000000000017941 */ /* 0x000fea0003800000 */
.L_x_155:
        /* <DEDUP_REMOVED lines=13> */
.L_x_158:
[----:B------:R-:W-:Y:S05]  /*16490*/  BSYNC B1 ;  /* 0x0000000000017941 */ /* 0x000fea0003800000 */
.L_x_157:
        /* <DEDUP_REMOVED lines=13> */
.L_x_160:
[----:B------:R-:W-:Y:S05]  /*16570*/  BSYNC B1 ;  /* 0x0000000000017941 */ /* 0x000fea0003800000 */
.L_x_159:
        /* <DEDUP_REMOVED lines=13> */
.L_x_162:
[----:B------:R-:W-:Y:S05]  /*16650*/  BSYNC B1 ;  /* 0x0000000000017941 */ /* 0x000fea0003800000 */
.L_x_161:
        /* <DEDUP_REMOVED lines=13> */
.L_x_164:
[----:B------:R-:W-:Y:S05]  /*16730*/  BSYNC B1 ;  /* 0x0000000000017941 */ /* 0x000fea0003800000 */
.L_x_163:
        /* <DEDUP_REMOVED lines=13> */
.L_x_166:
[----:B------:R-:W-:Y:S05]  /*16810*/  BSYNC B1 ;  /* 0x0000000000017941 */ /* 0x000fea0003800000 */
.L_x_165:
        /* <DEDUP_REMOVED lines=13> */
.L_x_168:
[----:B------:R-:W-:Y:S05]  /*168f0*/  BSYNC B1 ;  /* 0x0000000000017941 */ /* 0x000fea0003800000 */
.L_x_167:
        /* <DEDUP_REMOVED lines=13> */
.L_x_170:
[----:B------:R-:W-:Y:S05]  /*169d0*/  BSYNC B1 ;  /* 0x0000000000017941 */ /* 0x000fea0003800000 */
.L_x_169:
        /* <DEDUP_REMOVED lines=13> */
.L_x_172:
[----:B------:R-:W-:Y:S05]  /*16ab0*/  BSYNC B1 ;  /* 0x0000000000017941 */ /* 0x000fea0003800000 */
.L_x_171:
        /* <DEDUP_REMOVED lines=13> */
.L_x_174:
[----:B------:R-:W-:Y:S05]  /*16b90*/  BSYNC B1 ;  /* 0x0000000000017941 */ /* 0x000fea0003800000 */
.L_x_173:
        /* <DEDUP_REMOVED lines=13> */
.L_x_176:
[----:B------:R-:W-:Y:S05]  /*16c70*/  BSYNC B1 ;  /* 0x0000000000017941 */ /* 0x000fea0003800000 */
.L_x_175:
        /* <DEDUP_REMOVED lines=13> */
.L_x_178:
[----:B------:R-:W-:Y:S05]  /*16d50*/  BSYNC B1 ;  /* 0x0000000000017941 */ /* 0x000fea0003800000 */
.L_x_177:
        /* <DEDUP_REMOVED lines=13> */
.L_x_180:
[----:B------:R-:W-:Y:S05]  /*16e30*/  BSYNC B1 ;  /* 0x0000000000017941 */ /* 0x000fea0003800000 */
.L_x_179:
        /* <DEDUP_REMOVED lines=13> */
.L_x_182:
[----:B------:R-:W-:Y:S05]  /*16f10*/  BSYNC B1 ;  /* 0x0000000000017941 */ /* 0x000fea0003800000 */
.L_x_181:
        /* <DEDUP_REMOVED lines=13> */
.L_x_184:
[----:B------:R-:W-:Y:S05]  /*16ff0*/  BSYNC B1 ;  /* 0x0000000000017941 */ /* 0x000fea0003800000 */
.L_x_183:
        /* <DEDUP_REMOVED lines=13> */
.L_x_186:
[----:B------:R-:W-:Y:S05]  /*170d0*/  BSYNC B1 ;  /* 0x0000000000017941 */ /* 0x000fea0003800000 */
.L_x_185:
        /* <DEDUP_REMOVED lines=13> */
.L_x_188:
[----:B------:R-:W-:Y:S05]  /*171b0*/  BSYNC B1 ;  /* 0x0000000000017941 */ /* 0x000fea0003800000 */
.L_x_187:
        /* <DEDUP_REMOVED lines=13> */
.L_x_190:
[----:B------:R-:W-:Y:S05]  /*17290*/  BSYNC B1 ;  /* 0x0000000000017941 */ /* 0x000fea0003800000 */
.L_x_189:
        /* <DEDUP_REMOVED lines=13> */
.L_x_192:
[----:B------:R-:W-:Y:S05]  /*17370*/  BSYNC B1 ;  /* 0x0000000000017941 */ /* 0x000fea0003800000 */
.L_x_191:
        /* <DEDUP_REMOVED lines=13> */
.L_x_194:
[----:B------:R-:W-:Y:S05]  /*17450*/  BSYNC B1 ;  /* 0x0000000000017941 */ /* 0x000fea0003800000 */
.L_x_193:
        /* <DEDUP_REMOVED lines=13> */
.L_x_196:
[----:B------:R-:W-:Y:S05]  /*17530*/  BSYNC B1 ;  /* 0x0000000000017941 */ /* 0x000fea0003800000 */
.L_x_195:
        /* <DEDUP_REMOVED lines=13> */
.L_x_198:
[----:B------:R-:W-:Y:S05]  /*17610*/  BSYNC B1 ;  /* 0x0000000000017941 */ /* 0x000fea0003800000 */
.L_x_197:
        /* <DEDUP_REMOVED lines=13> */
.L_x_200:
[----:B------:R-:W-:Y:S05]  /*176f0*/  BSYNC B1 ;  /* 0x0000000000017941 */ /* 0x000fea0003800000 */
.L_x_199:
        /* <DEDUP_REMOVED lines=13> */
.L_x_202:
[----:B------:R-:W-:Y:S05]  /*177d0*/  BSYNC B1 ;  /* 0x0000000000017941 */ /* 0x000fea0003800000 */
.L_x_201:
        /* <DEDUP_REMOVED lines=13> */
.L_x_204:
[----:B------:R-:W-:Y:S05]  /*178b0*/  BSYNC B1 ;  /* 0x0000000000017941 */ /* 0x000fea0003800000 */
.L_x_203:
        /* <DEDUP_REMOVED lines=13> */
.L_x_206:
[----:B------:R-:W-:Y:S05]  /*17990*/  BSYNC B1 ;  /* 0x0000000000017941 */ /* 0x000fea0003800000 */
.L_x_205:
        /* <DEDUP_REMOVED lines=13> */
.L_x_208:
[----:B------:R-:W-:Y:S05]  /*17a70*/  BSYNC B1 ;  /* 0x0000000000017941 */ /* 0x000fea0003800000 */
.L_x_207:
        /* <DEDUP_REMOVED lines=13> */
.L_x_210:
[----:B------:R-:W-:Y:S05]  /*17b50*/  BSYNC B1 ;  /* 0x0000000000017941 */ /* 0x000fea0003800000 */
.L_x_209:
        /* <DEDUP_REMOVED lines=13> */
.L_x_212:
[----:B------:R-:W-:Y:S05]  /*17c30*/  BSYNC B1 ;  /* 0x0000000000017941 */ /* 0x000fea0003800000 */
.L_x_211:
        /* <DEDUP_REMOVED lines=13> */
.L_x_214:
[----:B------:R-:W-:Y:S05]  /*17d10*/  BSYNC B1 ;  /* 0x0000000000017941 */ /* 0x000fea0003800000 */
.L_x_213:
        /* <DEDUP_REMOVED lines=13> */
.L_x_216:
[----:B------:R-:W-:Y:S05]  /*17df0*/  BSYNC B1 ;  /* 0x0000000000017941 */ /* 0x000fea0003800000 */
.L_x_215:
        /* <DEDUP_REMOVED lines=13> */
.L_x_218:
[----:B------:R-:W-:Y:S05]  /*17ed0*/  BSYNC B1 ;  /* 0x0000000000017941 */ /* 0x000fea0003800000 */
.L_x_217:
        /* <DEDUP_REMOVED lines=13> */
.L_x_220:
[----:B------:R-:W-:Y:S05]  /*17fb0*/  BSYNC B1 ;  /* 0x0000000000017941 */ /* 0x000fea0003800000 */
.L_x_219:
        /* <DEDUP_REMOVED lines=13> */
.L_x_222:
[----:B------:R-:W-:Y:S05]  /*18090*/  BSYNC B1 ;  /* 0x0000000000017941 */ /* 0x000fea0003800000 */
.L_x_221:
        /* <DEDUP_REMOVED lines=13> */
.L_x_224:
[----:B------:R-:W-:Y:S05]  /*18170*/  BSYNC B1 ;  /* 0x0000000000017941 */ /* 0x000fea0003800000 */
.L_x_223:
        /* <DEDUP_REMOVED lines=13> */
.L_x_226:
[----:B------:R-:W-:Y:S05]  /*18250*/  BSYNC B1 ;  /* 0x0000000000017941 */ /* 0x000fea0003800000 */
.L_x_225:
        /* <DEDUP_REMOVED lines=13> */
.L_x_228:
[----:B------:R-:W-:Y:S05]  /*18330*/  BSYNC B1 ;  /* 0x0000000000017941 */ /* 0x000fea0003800000 */
.L_x_227:
        /* <DEDUP_REMOVED lines=13> */
.L_x_230:
[----:B------:R-:W-:Y:S05]  /*18410*/  BSYNC B1 ;  /* 0x0000000000017941 */ /* 0x000fea0003800000 */
.L_x_229:
        /* <DEDUP_REMOVED lines=13> */
.L_x_232:
[----:B------:R-:W-:Y:S05]  /*184f0*/  BSYNC B1 ;  /* 0x0000000000017941 */ /* 0x000fea0003800000 */
.L_x_231:
        /* <DEDUP_REMOVED lines=13> */
.L_x_234:
[----:B------:R-:W-:Y:S05]  /*185d0*/  BSYNC B1 ;  /* 0x0000000000017941 */ /* 0x000fea0003800000 */
.L_x_233:
        /* <DEDUP_REMOVED lines=13> */
.L_x_236:
[----:B------:R-:W-:Y:S05]  /*186b0*/  BSYNC B1 ;  /* 0x0000000000017941 */ /* 0x000fea0003800000 */
.L_x_235:
        /* <DEDUP_REMOVED lines=13> */
.L_x_238:
[----:B------:R-:W-:Y:S05]  /*18790*/  BSYNC B1 ;  /* 0x0000000000017941 */ /* 0x000fea0003800000 */
.L_x_237:
        /* <DEDUP_REMOVED lines=13> */
.L_x_240:
[----:B------:R-:W-:Y:S05]  /*18870*/  BSYNC B1 ;  /* 0x0000000000017941 */ /* 0x000fea0003800000 */
.L_x_239:
        /* <DEDUP_REMOVED lines=13> */
.L_x_242:
[----:B------:R-:W-:Y:S05]  /*18950*/  BSYNC B1 ;  /* 0x0000000000017941 */ /* 0x000fea0003800000 */
.L_x_241:
        /* <DEDUP_REMOVED lines=13> */
.L_x_244:
[----:B------:R-:W-:Y:S05]  /*18a30*/  BSYNC B1 ;  /* 0x0000000000017941 */ /* 0x000fea0003800000 */
.L_x_243:
        /* <DEDUP_REMOVED lines=13> */
.L_x_246:
[----:B------:R-:W-:Y:S05]  /*18b10*/  BSYNC B1 ;  /* 0x0000000000017941 */ /* 0x000fea0003800000 */
.L_x_245:
        /* <DEDUP_REMOVED lines=13> */
.L_x_248:
[----:B------:R-:W-:Y:S05]  /*18bf0*/  BSYNC B1 ;  /* 0x0000000000017941 */ /* 0x000fea0003800000 */
.L_x_247:
        /* <DEDUP_REMOVED lines=13> */
.L_x_250:
[----:B------:R-:W-:Y:S05]  /*18cd0*/  BSYNC B1 ;  /* 0x0000000000017941 */ /* 0x000fea0003800000 */
.L_x_249:
        /* <DEDUP_REMOVED lines=13> */
.L_x_252:
[----:B------:R-:W-:Y:S05]  /*18db0*/  BSYNC B1 ;  /* 0x0000000000017941 */ /* 0x000fea0003800000 */
.L_x_251:
        /* <DEDUP_REMOVED lines=13> */
.L_x_254:
[----:B------:R-:W-:Y:S05]  /*18e90*/  BSYNC B1 ;  /* 0x0000000000017941 */ /* 0x000fea0003800000 */
.L_x_253:
        /* <DEDUP_REMOVED lines=13> */
.L_x_256:
[----:B------:R-:W-:Y:S05]  /*18f70*/  BSYNC B1 ;  /* 0x0000000000017941 */ /* 0x000fea0003800000 */
.L_x_255:
        /* <DEDUP_REMOVED lines=13> */
.L_x_258:
[----:B------:R-:W-:Y:S05]  /*19050*/  BSYNC B1 ;  /* 0x0000000000017941 */ /* 0x000fea0003800000 */
.L_x_257:
        /* <DEDUP_REMOVED lines=13> */
.L_x_260:
[----:B------:R-:W-:Y:S05]  /*19130*/  BSYNC B1 ;  /* 0x0000000000017941 */ /* 0x000fea0003800000 */
.L_x_259:
        /* <DEDUP_REMOVED lines=13> */
.L_x_262:
[----:B------:R-:W-:Y:S05]  /*19210*/  BSYNC B1 ;  /* 0x0000000000017941 */ /* 0x000fea0003800000 */
.L_x_261:
        /* <DEDUP_REMOVED lines=13> */
.L_x_264:
[----:B------:R-:W-:Y:S05]  /*192f0*/  BSYNC B1 ;  /* 0x0000000000017941 */ /* 0x000fea0003800000 */
.L_x_263:
        /* <DEDUP_REMOVED lines=13> */
.L_x_266:
[----:B------:R-:W-:Y:S05]  /*193d0*/  BSYNC B1 ;  /* 0x0000000000017941 */ /* 0x000fea0003800000 */
.L_x_265:
        /* <DEDUP_REMOVED lines=13> */
.L_x_268:
[----:B------:R-:W-:Y:S05]  /*194b0*/  BSYNC B1 ;  /* 0x0000000000017941 */ /* 0x000fea0003800000 */
.L_x_267:
        /* <DEDUP_REMOVED lines=13> */
.L_x_270:
[----:B------:R-:W-:Y:S05]  /*19590*/  BSYNC B1 ;  /* 0x0000000000017941 */ /* 0x000fea0003800000 */
.L_x_269:
        /* <DEDUP_REMOVED lines=13> */
.L_x_272:
[----:B------:R-:W-:Y:S05]  /*19670*/  BSYNC B1 ;  /* 0x0000000000017941 */ /* 0x000fea0003800000 */
.L_x_271:
        /* <DEDUP_REMOVED lines=13> */
.L_x_274:
[----:B------:R-:W-:Y:S05]  /*19750*/  BSYNC B1 ;  /* 0x0000000000017941 */ /* 0x000fea0003800000 */
.L_x_273:
        /* <DEDUP_REMOVED lines=13> */
.L_x_276:
[----:B------:R-:W-:Y:S05]  /*19830*/  BSYNC B1 ;  /* 0x0000000000017941 */ /* 0x000fea0003800000 */
.L_x_275:
        /* <DEDUP_REMOVED lines=13> */
.L_x_278:
[----:B------:R-:W-:Y:S05]  /*19910*/  BSYNC B1 ;  /* 0x0000000000017941 */ /* 0x000fea0003800000 */
.L_x_277:
        /* <DEDUP_REMOVED lines=13> */
.L_x_280:
[----:B------:R-:W-:Y:S05]  /*199f0*/  BSYNC B1 ;  /* 0x0000000000017941 */ /* 0x000fea0003800000 */
.L_x_279:
        /* <DEDUP_REMOVED lines=13> */
.L_x_282:
[----:B------:R-:W-:Y:S05]  /*19ad0*/  BSYNC B1 ;  /* 0x0000000000017941 */ /* 0x000fea0003800000 */
.L_x_281:
        /* <DEDUP_REMOVED lines=13> */
.L_x_284:
[----:B------:R-:W-:Y:S05]  /*19bb0*/  BSYNC B1 ;  /* 0x0000000000017941 */ /* 0x000fea0003800000 */
.L_x_283:
        /* <DEDUP_REMOVED lines=13> */
.L_x_286:
[----:B------:R-:W-:Y:S05]  /*19c90*/  BSYNC B1 ;  /* 0x0000000000017941 */ /* 0x000fea0003800000 */
.L_x_285:
        /* <DEDUP_REMOVED lines=13> */
.L_x_288:
[----:B------:R-:W-:Y:S05]  /*19d70*/  BSYNC B1 ;  /* 0x0000000000017941 */ /* 0x000fea0003800000 */
.L_x_287:
        /* <DEDUP_REMOVED lines=13> */
.L_x_290:
[----:B------:R-:W-:Y:S05]  /*19e50*/  BSYNC B1 ;  /* 0x0000000000017941 */ /* 0x000fea0003800000 */
.L_x_289:
        /* <DEDUP_REMOVED lines=13> */
.L_x_292:
[----:B------:R-:W-:Y:S05]  /*19f30*/  BSYNC B1 ;  /* 0x0000000000017941 */ /* 0x000fea0003800000 */
.L_x_291:
[----:B--2---:R-:W2:Y:S01]  /*19f40*/  LDL.LU R153, [R1+0x1f4] ;  /* 0x0001f40001997983 */ /* 0x004ea20000300800 */
[----:B-----5:R-:W-:Y:S01]  /*19f50*/  LOP3.LUT R152, R152, 0xff, RZ, 0xc0, !PT ;  /* 0x000000ff98987812 */ /* 0x020fe200078ec0ff */
[----:B------:R-:W-:Y:S01]  /*19f60*/  BSSY B1, `(.L_x_293) ;  /* 0x000000b000017945 */ /* 0x000fe20003800000 */
[----:B------:R-:W-:Y:S02]  /*19f70*/  ISETP.LT.OR P2, PT, R0, 0xf9, !P1 ;  /* 0x000000f90000780c */ /* 0x000fe40004f41670 */
[----:B------:R-:W-:Y:S02]  /*19f80*/  F2FP.F16.E5M2.UNPACK_B R152, R152 ;  /* 0x00000098ff98723e */ /* 0x000fe400020004ff */
[----:B01-34-:R-:W-:-:S03]  /*19f90*/  PRMT R14, RZ, 0x7610, R14 ;  /* 0x00007610ff0e7816 */ /* 0x01bfc6000000000e */
[----:B------:R-:W-:-:S05]  /*19fa0*/  HADD2.F32 R15, -RZ, R152.H0_H0 ;  /* 0x20000098ff0f7230 */ /* 0x000fca0000004100 */
[----:B------:R-:W-:-:S04]  /*19fb0*/  FMUL R15, R15, R16 ;  /* 0x000000100f0f7220 */ /* 0x000fc80000400000 */
[----:B--2---:R-:W-:-:S05]  /*19fc0*/  FFMA R15, R153, R2, R15 ;  /* 0x00000002990f7223 */ /* 0x004fca000000000f */
[----:B------:R-:W-:-:S05]  /*19fd0*/  F2FP.SATFINITE.E5M2.F32.PACK_AB_MERGE_C R15, RZ, R15, RZ ;  /* 0x0000000fff0f723e */ /* 0x000fca00048060ff */
[----:B------:R0:W-:Y:S01]  /*19fe0*/  @!P0 STG.E.U8 desc[UR36][R10.64+0xf9], R15 ;  /* 0x0000f90f0a008986 */ /* 0x0001e2000c101124 */
[----:B------:R-:W-:Y:S05]  /*19ff0*/  @P2 BRA `(.L_x_294) ;  /* 0x0000000000042947 */ /* 0x000fea0003800000 */
[----:B------:R1:W5:Y:S02]  /*1a000*/  LDG.E.U8 R14, desc[UR36][R12.64+0xf8] ;  /* 0x0000f8240c0e7981 */ /* 0x000364000c1e1100 */
.L_x_294:
[----:B------:R-:W-:Y:S05]  /*1a010*/  BSYNC B1 ;  /* 0x0000000000017941 */ /* 0x000fea0003800000 */
.L_x_293:
[----:B0-----:R-:W2:Y:S01]  /*1a020*/  LDL.LU R15, [R1+0x1f8] ;  /* 0x0001f800010f7983 */ /* 0x001ea20000300800 */
[----:B-----5:R-:W-:Y:S01]  /*1a030*/  LOP3.LUT R14, R14, 0xff, RZ, 0xc0, !PT ;  /* 0x000000ff0e0e7812 */ /* 0x020fe200078ec0ff */
[----:B------:R-:W-:Y:S01]  /*1a040*/  BSSY B1, `(.L_x_295) ;  /* 0x000000b000017945 */ /* 0x000fe20003800000 */
[----:B------:R-:W-:Y:S02]  /*1a050*/  ISETP.LT.OR P1, PT, R0, 0xfa, !P1 ;  /* 0x000000fa0000780c */ /* 0x000fe40004f21670 */
[----:B------:R-:W-:Y:S02]  /*1a060*/  F2FP.F16.E5M2.UNPACK_B R14, R14 ;  /* 0x0000000eff0e723e */ /* 0x000fe400020004ff */
[----:B------:R-:W-:-:S03]  /*1a070*/  PRMT R10, RZ, 0x7610, R10 ;  /* 0x00007610ff0a7816 */ /* 0x000fc6000000000a */
[----:B------:R-:W-:-:S05]  /*1a080*/  HADD2.F32 R11, -RZ, R14.H0_H0 ;  /* 0x2000000eff0b7230 */ /* 0x000fca0000004100 */
[----:B------:R-:W-:-:S04]  /*1a090*/  FMUL R11, R11, R16 ;  /* 0x000000100b0b7220 */ /* 0x000fc80000400000 */
[----:B--2---:R-:W-:-:S05]  /*1a0a0*/  FFMA R11, R15, R2, R11 ;  /* 0x000000020f0b7223 */ /* 0x004fca000000000b */
[----:B------:R-:W-:-:S05]  /*1a0b0*/  F2FP.SATFINITE.E5M2.F32.PACK_AB_MERGE_C R11, RZ, R11, RZ ;  /* 0x0000000bff0b723e */ /* 0x000fca00048060ff */
[----:B------:R0:W-:Y:S01]  /*1a0c0*/  @!P2 STG.E.U8 desc[UR36][R8.64+0xf8], R11 ;  /* 0x0000f80b0800a986 */ /* 0x0001e2000c101124 */
[----:B------:R-:W-:Y:S05]  /*1a0d0*/  @P1 BRA `(.L_x_296) ;  /* 0x0000000000041947 */ /* 0x000fea0003800000 */
[----:B------:R2:W5:Y:S02]  /*1a0e0*/  LDG.E.U8 R10, desc[UR36][R12.64+0xf9] ;  /* 0x0000f9240c0a7981 */ /* 0x000564000c1e1100 */
.L_x_296:
[----:B------:R-:W-:Y:S05]  /*1a0f0*/  BSYNC B1 ;  /* 0x0000000000017941 */ /* 0x000fea0003800000 */
.L_x_295:
[----:B------:R-:W3:Y:S01]  /*1a100*/  LDL.LU R14, [R1+0x1fc] ;  /* 0x0001fc00010e7983 */ /* 0x000ee20000300800 */
[----:B-----5:R-:W-:Y:S01]  /*1a110*/  LOP3.LUT R10, R10, 0xff, RZ, 0xc0, !PT ;  /* 0x000000ff0a0a7812 */ /* 0x020fe200078ec0ff */
[----:B------:R-:W-:Y:S01]  /*1a120*/  BSSY B1, `(.L_x_297) ;  /* 0x0000013000017945 */ /* 0x000fe20003800000 */
[----:B------:R-:W-:Y:S02]  /*1a130*/  IADD3 R15, P0, R17, 0x80, RZ ;  /* 0x00000080110f7810 */ /* 0x000fe40007f1e0ff */
[----:B------:R-:W-:-:S03]  /*1a140*/  F2FP.F16.E5M2.UNPACK_B R10, R10 ;  /* 0x0000000aff0a723e */ /* 0x000fc600020004ff */
[----:B------:R-:W-:Y:S01]  /*1a150*/  IMAD.X R153, RZ, RZ, UR9, P0 ;  /* 0x00000009ff997e24 */ /* 0x000fe200080e06ff */
[----:B------:R-:W-:Y:S01]  /*1a160*/  ISETP.GE.AND P0, PT, R3, 0x81, PT ;  /* 0x000000810300780c */ /* 0x000fe20003f06270 */
[----:B0-----:R-:W-:Y:S02]  /*1a170*/  HADD2.F32 R11, -RZ, R10.H0_H0 ;  /* 0x2000000aff0b7230 */ /* 0x001fe40000004100 */
[----:B-12---:R-:W-:Y:S01]  /*1a180*/  IMAD R12, R153, R18, RZ ;  /* 0x00000012990c7224 */ /* 0x006fe200078e02ff */
[----:B------:R-:W-:Y:S02]  /*1a190*/  ISETP.LT.OR P3, PT, R0, 0x1, !P0 ;  /* 0x000000010000780c */ /* 0x000fe40004761670 */
[----:B------:R-:W-:Y:S01]  /*1a1a0*/  FMUL R13, R11, R16 ;  /* 0x000000100b0d7220 */ /* 0x000fe20000400000 */
[----:B------:R-:W-:-:S04]  /*1a1b0*/  IMAD.WIDE.U32 R10, R15, R18, R22 ;  /* 0x000000120f0a7225 */ /* 0x000fc800078e0016 */
[----:B------:R-:W-:Y:S01]  /*1a1c0*/  IMAD R12, R15, R19, R12 ;  /* 0x000000130f0c7224 */ /* 0x000fe200078e020c */
[----:B------:R-:W-:-:S04]  /*1a1d0*/  IADD3 R10, P2, R10, R20, RZ ;  /* 0x000000140a0a7210 */ /* 0x000fc80007f5e0ff */
[--C-:B------:R-:W-:Y:S02]  /*1a1e0*/  IADD3.X R11, R21, R11, R12.reuse, P2, !PT ;  /* 0x0000000b150b7210 */ /* 0x100fe400017fe40c */
[----:B------:R-:W-:Y:S01]  /*1a1f0*/  PRMT R12, RZ, 0x7610, R12 ;  /* 0x00007610ff0c7816 */ /* 0x000fe2000000000c */
[----:B---3--:R-:W-:-:S05]  /*1a200*/  FFMA R13, R14, R2, R13 ;  /* 0x000000020e0d7223 */ /* 0x008fca000000000d */
[----:B------:R-:W-:-:S05]  /*1a210*/  F2FP.SATFINITE.E5M2.F32.PACK_AB_MERGE_C R13, RZ, R13, RZ ;  /* 0x0000000dff0d723e */ /* 0x000fca00048060ff */
[----:B------:R0:W-:Y:S01]  /*1a220*/  @!P1 STG.E.U8 desc[UR36][R8.64+0xf9], R13 ;  /* 0x0000f90d08009986 */ /* 0x0001e2000c101124 */
[----:B------:R-:W-:Y:S05]  /*1a230*/  @P3 BRA `(.L_x_298) ;  /* 0x0000000000043947 */ /* 0x000fea0003800000 */
[----:B------:R1:W5:Y:S02]  /*1a240*/  LDG.E.U8 R12, desc[UR36][R10.64] ;  /* 0x000000240a0c7981 */ /* 0x000364000c1e1100 */
.L_x_298:
[----:B------:R-:W-:Y:S05]  /*1a250*/  BSYNC B1 ;  /* 0x0000000000017941 */ /* 0x000fea0003800000 */
.L_x_297:
[----:B-----5:R-:W-:Y:S01]  /*1a260*/  LOP3.LUT R12, R12, 0xff, RZ, 0xc0, !PT ;  /* 0x000000ff0c0c7812 */ /* 0x020fe200078ec0ff */
[----:B------:R-:W-:Y:S01]  /*1a270*/  BSSY B1, `(.L_x_299) ;  /* 0x000000b000017945 */ /* 0x000fe20003800000 */
[----:B------:R-:W-:Y:S02]  /*1a280*/  ISETP.LT.OR P4, PT, R0, 0x2, !P0 ;  /* 0x000000020000780c */ /* 0x000fe40004781670 */
[----:B------:R-:W-:Y:S02]  /*1a290*/  F2FP.F16.E5M2.UNPACK_B R12, R12 ;  /* 0x0000000cff0c723e */ /* 0x000fe400020004ff */
[----:B0-----:R-:W-:-:S03]  /*1a2a0*/  PRMT R8, RZ, 0x7610, R8 ;  /* 0x00007610ff087816 */ /* 0x001fc60000000008 */
[----:B------:R-:W-:-:S05]  /*1a2b0*/  HADD2.F32 R9, -RZ, R12.H0_H0 ;  /* 0x2000000cff097230 */ /* 0x000fca0000004100 */
[----:B------:R-:W-:-:S04]  /*1a2c0*/  FMUL R9, R9, R16 ;  /* 0x0000001009097220 */ /* 0x000fc80000400000 */
[----:B------:R-:W-:-:S05]  /*1a2d0*/  FFMA R9, R24, R2, R9 ;  /* 0x0000000218097223 */ /* 0x000fca0000000009 */
[----:B------:R-:W-:-:S05]  /*1a2e0*/  F2FP.SATFINITE.E5M2.F32.PACK_AB_MERGE_C R9, RZ, R9, RZ ;  /* 0x00000009ff09723e */ /* 0x000fca00048060ff */
[----:B------:R0:W-:Y:S01]  /*1a2f0*/  @!P3 STG.E.U8 desc[UR36][R6.64], R9 ;  /* 0x000000090600b986 */ /* 0x0001e2000c101124 */
[----:B------:R-:W-:Y:S05]  /*1a300*/  @P4 BRA `(.L_x_300) ;  /* 0x0000000000044947 */ /* 0x000fea0003800000 */
[----:B------:R2:W5:Y:S02]  /*1a310*/  LDG.E.U8 R8, desc[UR36][R10.64+0x1] ;  /* 0x000001240a087981 */ /* 0x000564000c1e1100 */
.L_x_300:
[----:B------:R-:W-:Y:S05]  /*1a320*/  BSYNC B1 ;  /* 0x0000000000017941 */ /* 0x000fea0003800000 */
.L_x_299:
[----:B-----5:R-:W-:Y:S01]  /*1a330*/  LOP3.LUT R8, R8, 0xff, RZ, 0xc0, !PT ;  /* 0x000000ff08087812 */ /* 0x020fe200078ec0ff */
[----:B------:R-:W-:Y:S01]  /*1a340*/  BSSY B1, `(.L_x_301) ;  /* 0x0000013000017945 */ /* 0x000fe20003800000 */
[----:B------:R-:W-:Y:S02]  /*1a350*/  IADD3 R17, P1, R17, 0x88, RZ ;  /* 0x0000008811117810 */ /* 0x000fe40007f3e0ff */
[----:B------:R-:W-:-:S03]  /*1a360*/  F2FP.F16.E5M2.UNPACK_B R8, R8 ;  /* 0x00000008ff08723e */ /* 0x000fc600020004ff */
[----:B------:R-:W-:Y:S01]  /*1a370*/  IMAD.X R13, RZ, RZ, UR9, P1 ;  /* 0x00000009ff0d7e24 */ /* 0x000fe200088e06ff */
[----:B------:R-:W-:Y:S01]  /*1a380*/  ISETP.GE.AND P1, PT, R3, 0x89, PT ;  /* 0x000000890300780c */ /* 0x000fe20003f26270 */
[----:B0-----:R-:W-:Y:S01]  /*1a390*/  HADD2.F32 R9, -RZ, R8.H0_H0 ;  /* 0x20000008ff097230 */ /* 0x001fe20000004100 */
[----:B------:R-:W-:Y:S01]  /*1a3a0*/  PRMT R3, RZ, 0x7610, R3 ;  /* 0x00007610ff037816 */ /* 0x000fe20000000003 */
[-C--:B------:R-:W-:Y:S01]  /*1a3b0*/  IMAD R12, R13, R18.reuse, RZ ;  /* 0x000000120d0c7224 */ /* 0x080fe200078e02ff */
[----:B------:R-:W-:Y:S01]  /*1a3c0*/  ISETP.LT.OR P3, PT, R0, 0x1, !P1 ;  /* 0x000000010000780c */ /* 0x000fe20004f61670 */
[----:B------:R-:W-:-:S04]  /*1a3d0*/  IMAD.WIDE.U32 R22, R17, R18, R22 ;  /* 0x0000001211167225 */ /* 0x000fc800078e0016 */
[----:B------:R-:W-:Y:S01]  /*1a3e0*/  FMUL R8, R9, R16 ;  /* 0x0000001009087220 */ /* 0x000fe20000400000 */
[----:B------:R-:W-:-:S03]  /*1a3f0*/  IMAD R12, R17, R19, R12 ;  /* 0x00000013110c7224 */ /* 0x000fc600078e020c */
[----:B------:R-:W-:-:S01]  /*1a400*/  FFMA R8, R25, R2, R8 ;  /* 0x0000000219087223 */ /* 0x000fc20000000008 */
[----:B------:R-:W-:-:S04]  /*1a410*/  IADD3 R20, P2, R22, R20, RZ ;  /* 0x0000001416147210 */ /* 0x000fc80007f5e0ff */
[----:B------:R-:W-:Y:S02]  /*1a420*/  F2FP.SATFINITE.E5M2.F32.PACK_AB_MERGE_C R9, RZ, R8, RZ ;  /* 0x00000008ff09723e */ /* 0x000fe400048060ff */
[----:B------:R-:W-:-:S03]  /*1a430*/  IADD3.X R21, R21, R23, R12, P2, !PT ;  /* 0x0000001715157210 */ /* 0x000fc600017fe40c */
[----:B------:R0:W-:Y:S01]  /*1a440*/  @!P4 STG.E.U8 desc[UR36][R6.64+0x1], R9 ;  /* 0x000001090600c986 */ /* 0x0001e2000c101124 */
[----:B------:R-:W-:Y:S05]  /*1a450*/  @P3 BRA `(.L_x_302) ;  /* 0x0000000000043947 */ /* 0x000fea0003800000 */
[----:B------:R3:W5:Y:S02]  /*1a460*/  LDG.E.U8 R3, desc[UR36][R20.64] ;  /* 0x0000002414037981 */ /* 0x000764000c1e1100 */
.L_x_302:
[----:B------:R-:W-:Y:S05]  /*1a470*/  BSYNC B1 ;  /* 0x0000000000017941 */ /* 0x000fea0003800000 */
.L_x_301:
[----:B-----5:R-:W-:Y:S01]  /*1a480*/  LOP3.LUT R3, R3, 0xff, RZ, 0xc0, !PT ;  /* 0x000000ff03037812 */ /* 0x020fe200078ec0ff */
[----:B------:R-:W-:Y:S01]  /*1a490*/  BSSY B1, `(.L_x_303) ;  /* 0x000000b000017945 */ /* 0x000fe20003800000 */
[----:B------:R-:W-:Y:S02]  /*1a4a0*/  ISETP.LT.OR P2, PT, R0, 0x2, !P1 ;  /* 0x000000020000780c */ /* 0x000fe40004f41670 */
[----:B------:R-:W-:-:S05]  /*1a4b0*/  F2FP.F16.E5M2.UNPACK_B R3, R3 ;  /* 0x00000003ff03723e */ /* 0x000fca00020004ff */
[----:B------:R-:W-:-:S05]  /*1a4c0*/  HADD2.F32 R3, -RZ, R3.H0_H0 ;  /* 0x20000003ff037230 */ /* 0x000fca0000004100 */
[----:B------:R-:W-:-:S04]  /*1a4d0*/  FMUL R3, R3, R16 ;  /* 0x0000001003037220 */ /* 0x000fc80000400000 */
[----:B------:R-:W-:-:S05]  /*1a4e0*/  FFMA R3, R26, R2, R3 ;  /* 0x000000021a037223 */ /* 0x000fca0000000003 */
[----:B0-----:R-:W-:Y:S02]  /*1a4f0*/  F2FP.SATFINITE.E5M2.F32.PACK_AB_MERGE_C R9, RZ, R3, RZ ;  /* 0x00000003ff09723e */ /* 0x001fe400048060ff */
[----:B------:R-:W-:-:S03]  /*1a500*/  PRMT R3, RZ, 0x7610, R3 ;  /* 0x00007610ff037816 */ /* 0x000fc60000000003 */
[----:B------:R0:W-:Y:S01]  /*1a510*/  @!P3 STG.E.U8 desc[UR36][R4.64], R9 ;  /* 0x000000090400b986 */ /* 0x0001e2000c101124 */
[----:B------:R-:W-:Y:S05]  /*1a520*/  @P2 BRA `(.L_x_304) ;  /* 0x0000000000042947 */ /* 0x000fea0003800000 */
[----:B------:R4:W5:Y:S02]  /*1a530*/  LDG.E.U8 R3, desc[UR36][R20.64+0x1] ;  /* 0x0000012414037981 */ /* 0x000964000c1e1100 */
.L_x_304:
[----:B------:R-:W-:Y:S05]  /*1a540*/  BSYNC B1 ;  /* 0x0000000000017941 */ /* 0x000fea0003800000 */
.L_x_303:
[----:B-----5:R-:W-:Y:S01]  /*1a550*/  LOP3.LUT R3, R3, 0xff, RZ, 0xc0, !PT ;  /* 0x000000ff03037812 */ /* 0x020fe200078ec0ff */
[----:B------:R-:W-:Y:S01]  /*1a560*/  BSSY B1, `(.L_x_305) ;  /* 0x000000b000017945 */ /* 0x000fe20003800000 */
[----:B------:R-:W-:Y:S02]  /*1a570*/  ISETP.LT.OR P3, PT, R0, 0x9, !P0 ;  /* 0x000000090000780c */ /* 0x000fe40004761670 */
[----:B------:R-:W-:-:S05]  /*1a580*/  F2FP.F16.E5M2.UNPACK_B R3, R3 ;  /* 0x00000003ff03723e */ /* 0x000fca00020004ff */
[----:B------:R-:W-:-:S05]  /*1a590*/  HADD2.F32 R3, -RZ, R3.H0_H0 ;  /* 0x20000003ff037230 */ /* 0x000fca0000004100 */
[----:B------:R-:W-:Y:S01]  /*1a5a0*/  FMUL R8, R3, R16 ;  /* 0x0000001003087220 */ /* 0x000fe20000400000 */
[----:B------:R-:W-:-:S03]  /*1a5b0*/  PRMT R3, RZ, 0x7610, R3 ;  /* 0x00007610ff037816 */ /* 0x000fc60000000003 */
[----:B------:R-:W-:-:S05]  /*1a5c0*/  FFMA R8, R27, R2, R8 ;  /* 0x000000021b087223 */ /* 0x000fca0000000008 */
[----:B0-----:R-:W-:-:S05]  /*1a5d0*/  F2FP.SATFINITE.E5M2.F32.PACK_AB_MERGE_C R9, RZ, R8, RZ ;  /* 0x00000008ff09723e */ /* 0x001fca00048060ff */
[----:B------:R0:W-:Y:S01]  /*1a5e0*/  @!P2 STG.E.U8 desc[UR36][R4.64+0x1], R9 ;  /* 0x000001090400a986 */ /* 0x0001e2000c101124 */
[----:B------:R-:W-:Y:S05]  /*1a5f0*/  @P3 BRA `(.L_x_306) ;  /* 0x0000000000043947 */ /* 0x000fea0003800000 */
[----:B------:R0:W5:Y:S02]  /*1a600*/  LDG.E.U8 R3, desc[UR36][R10.64+0x8] ;  /* 0x000008240a037981 */ /* 0x000164000c1e1100 */
.L_x_306:
[----:B------:R-:W-:Y:S05]  /*1a610*/  BSYNC B1 ;  /* 0x0000000000017941 */ /* 0x000fea0003800000 */
.L_x_305:
        /* <DEDUP_REMOVED lines=12> */
.L_x_308:
[----:B------:R-:W-:Y:S05]  /*1a6e0*/  BSYNC B1 ;  /* 0x0000000000017941 */ /* 0x000fea0003800000 */
.L_x_307:
        /* <DEDUP_REMOVED lines=12> */
.L_x_310:
[----:B------:R-:W-:Y:S05]  /*1a7b0*/  BSYNC B1 ;  /* 0x0000000000017941 */ /* 0x000fea0003800000 */
.L_x_309:
        /* <DEDUP_REMOVED lines=12> */
.L_x_312:
[----:B------:R-:W-:Y:S05]  /*1a880*/  BSYNC B1 ;  /* 0x0000000000017941 */ /* 0x000fea0003800000 */
.L_x_311:
        /* <DEDUP_REMOVED lines=12> */
.L_x_314:
[----:B------:R-:W-:Y:S05]  /*1a950*/  BSYNC B1 ;  /* 0x0000000000017941 */ /* 0x000fea0003800000 */
.L_x_313:
        /* <DEDUP_REMOVED lines=12> */
.L_x_316:
[----:B------:R-:W-:Y:S05]  /*1aa20*/  BSYNC B1 ;  /* 0x0000000000017941 */ /* 0x000fea0003800000 */
.L_x_315:
        /* <DEDUP_REMOVED lines=12> */
.L_x_318:
[----:B------:R-:W-:Y:S05]  /*1aaf0*/  BSYNC B1 ;  /* 0x0000000000017941 */ /* 0x000fea0003800000 */
.L_x_317:
        /* <DEDUP_REMOVED lines=12> */
.L_x_320:
[----:B------:R-:W-:Y:S05]  /*1abc0*/  BSYNC B1 ;  /* 0x0000000000017941 */ /* 0x000fea0003800000 */
.L_x_319:
        /* <DEDUP_REMOVED lines=12> */
.L_x_322:
[----:B------:R-:W-:Y:S05]  /*1ac90*/  BSYNC B1 ;  /* 0x0000000000017941 */ /* 0x000fea0003800000 */
.L_x_321:
        /* <DEDUP_REMOVED lines=12> */
.L_x_324:
[----:B------:R-:W-:Y:S05]  /*1ad60*/  BSYNC B1 ;  /* 0x0000000000017941 */ /* 0x000fea0003800000 */
.L_x_323:
        /* <DEDUP_REMOVED lines=12> */
.L_x_326:
[----:B------:R-:W-:Y:S05]  /*1ae30*/  BSYNC B1 ;  /* 0x0000000000017941 */ /* 0x000fea0003800000 */
.L_x_325:
        /* <DEDUP_REMOVED lines=12> */
.L_x_328:
[----:B------:R-:W-:Y:S05]  /*1af00*/  BSYNC B1 ;  /* 0x0000000000017941 */ /* 0x000fea0003800000 */
.L_x_327:
        /* <DEDUP_REMOVED lines=12> */
.L_x_330:
[----:B------:R-:W-:Y:S05]  /*1afd0*/  BSYNC B1 ;  /* 0x0000000000017941 */ /* 0x000fea0003800000 */
.L_x_329:
        /* <DEDUP_REMOVED lines=12> */
.L_x_332:
[----:B------:R-:W-:Y:S05]  /*1b0a0*/  BSYNC B1 ;  /* 0x0000000000017941 */ /* 0x000fea0003800000 */
.L_x_331:
        /* <DEDUP_REMOVED lines=12> */
.L_x_334:
[----:B------:R-:W-:Y:S05]  /*1b170*/  BSYNC B1 ;  /* 0x0000000000017941 */ /* 0x000fea0003800000 */
.L_x_333:
        /* <DEDUP_REMOVED lines=12> */
.L_x_336:
[----:B------:R-:W-:Y:S05]  /*1b240*/  BSYNC B1 ;  /* 0x0000000000017941 */ /* 0x000fea0003800000 */
.L_x_335:
        /* <DEDUP_REMOVED lines=12> */
.L_x_338:
[----:B------:R-:W-:Y:S05]  /*1b310*/  BSYNC B1 ;  /* 0x0000000000017941 */ /* 0x000fea0003800000 */
.L_x_337:
        /* <DEDUP_REMOVED lines=12> */
.L_x_340:
[----:B------:R-:W-:Y:S05]  /*1b3e0*/  BSYNC B1 ;  /* 0x0000000000017941 */ /* 0x000fea0003800000 */
.L_x_339:
        /* <DEDUP_REMOVED lines=12> */
.L_x_342:
[----:B------:R-:W-:Y:S05]  /*1b4b0*/  BSYNC B1 ;  /* 0x0000000000017941 */ /* 0x000fea0003800000 */
.L_x_341:
        /* <DEDUP_REMOVED lines=12> */
.L_x_344:
[----:B------:R-:W-:Y:S05]  /*1b580*/  BSYNC B1 ;  /* 0x0000000000017941 */ /* 0x000fea0003800000 */
.L_x_343:
        /* <DEDUP_REMOVED lines=12> */
.L_x_346:
[----:B------:R-:W-:Y:S05]  /*1b650*/  BSYNC B1 ;  /* 0x0000000000017941 */ /* 0x000fea0003800000 */
.L_x_345:
        /* <DEDUP_REMOVED lines=12> */
.L_x_348:
[----:B------:R-:W-:Y:S05]  /*1b720*/  BSYNC B1 ;  /* 0x0000000000017941 */ /* 0x000fea0003800000 */
.L_x_347:
        /* <DEDUP_REMOVED lines=12> */
.L_x_350:
[----:B------:R-:W-:Y:S05]  /*1b7f0*/  BSYNC B1 ;  /* 0x0000000000017941 */ /* 0x000fea0003800000 */
.L_x_349:
        /* <DEDUP_REMOVED lines=12> */
.L_x_352:
[----:B------:R-:W-:Y:S05]  /*1b8c0*/  BSYNC B1 ;  /* 0x0000000000017941 */ /* 0x000fea0003800000 */
.L_x_351:
        /* <DEDUP_REMOVED lines=12> */
.L_x_354:
[----:B------:R-:W-:Y:S05]  /*1b990*/  BSYNC B1 ;  /* 0x0000000000017941 */ /* 0x000fea0003800000 */
.L_x_353:
        /* <DEDUP_REMOVED lines=12> */
.L_x_356:
[----:B------:R-:W-:Y:S05]  /*1ba60*/  BSYNC B1 ;  /* 0x0000000000017941 */ /* 0x000fea0003800000 */
.L_x_355:
        /* <DEDUP_REMOVED lines=12> */
.L_x_358:
[----:B------:R-:W-:Y:S05]  /*1bb30*/  BSYNC B1 ;  /* 0x0000000000017941 */ /* 0x000fea0003800000 */
.L_x_357:
        /* <DEDUP_REMOVED lines=12> */
.L_x_360:
[----:B------:R-:W-:Y:S05]  /*1bc00*/  BSYNC B1 ;  /* 0x0000000000017941 */ /* 0x000fea0003800000 */
.L_x_359:
        /* <DEDUP_REMOVED lines=12> */
.L_x_362:
[----:B------:R-:W-:Y:S05]  /*1bcd0*/  BSYNC B1 ;  /* 0x0000000000017941 */ /* 0x000fea0003800000 */
.L_x_361:
        /* <DEDUP_REMOVED lines=12> */
.L_x_364:
[----:B------:R-:W-:Y:S05]  /*1bda0*/  BSYNC B1 ;  /* 0x0000000000017941 */ /* 0x000fea0003800000 */
.L_x_363:
        /* <DEDUP_REMOVED lines=12> */
.L_x_366:
[----:B------:R-:W-:Y:S05]  /*1be70*/  BSYNC B1 ;  /* 0x0000000000017941 */ /* 0x000fea0003800000 */
.L_x_365:
        /* <DEDUP_REMOVED lines=12> */
.L_x_368:
[----:B------:R-:W-:Y:S05]  /*1bf40*/  BSYNC B1 ;  /* 0x0000000000017941 */ /* 0x000fea0003800000 */
.L_x_367:
        /* <DEDUP_REMOVED lines=12> */
.L_x_370:
[----:B------:R-:W-:Y:S05]  /*1c010*/  BSYNC B1 ;  /* 0x0000000000017941 */ /* 0x000fea0003800000 */
.L_x_369:
        /* <DEDUP_REMOVED lines=12> */
.L_x_372:
[----:B------:R-:W-:Y:S05]  /*1c0e0*/  BSYNC B1 ;  /* 0x0000000000017941 */ /* 0x000fea0003800000 */
.L_x_371:
        /* <DEDUP_REMOVED lines=12> */
.L_x_374:
[----:B------:R-:W-:Y:S05]  /*1c1b0*/  BSYNC B1 ;  /* 0x0000000000017941 */ /* 0x000fea0003800000 */
.L_x_373:
        /* <DEDUP_REMOVED lines=12> */
.L_x_376:
[----:B------:R-:W-:Y:S05]  /*1c280*/  BSYNC B1 ;  /* 0x0000000000017941 */ /* 0x000fea0003800000 */
.L_x_375:
        /* <DEDUP_REMOVED lines=12> */
.L_x_378:
[----:B------:R-:W-:Y:S05]  /*1c350*/  BSYNC B1 ;  /* 0x0000000000017941 */ /* 0x000fea0003800000 */
.L_x_377:
        /* <DEDUP_REMOVED lines=12> */
.L_x_380:
[----:B------:R-:W-:Y:S05]  /*1c420*/  BSYNC B1 ;  /* 0x0000000000017941 */ /* 0x000fea0003800000 */
.L_x_379:
        /* <DEDUP_REMOVED lines=12> */
.L_x_382:
[----:B------:R-:W-:Y:S05]  /*1c4f0*/  BSYNC B1 ;  /* 0x0000000000017941 */ /* 0x000fea0003800000 */
.L_x_381:
        /* <DEDUP_REMOVED lines=12> */
.L_x_384:
[----:B------:R-:W-:Y:S05]  /*1c5c0*/  BSYNC B1 ;  /* 0x0000000000017941 */ /* 0x000fea0003800000 */
.L_x_383:
        /* <DEDUP_REMOVED lines=12> */
.L_x_386:
[----:B------:R-:W-:Y:S05]  /*1c690*/  BSYNC B1 ;  /* 0x0000000000017941 */ /* 0x000fea0003800000 */
.L_x_385:
        /* <DEDUP_REMOVED lines=12> */
.L_x_388:
[----:B------:R-:W-:Y:S05]  /*1c760*/  BSYNC B1 ;  /* 0x0000000000017941 */ /* 0x000fea0003800000 */
.L_x_387:
        /* <DEDUP_REMOVED lines=12> */
.L_x_390:
[----:B------:R-:W-:Y:S05]  /*1c830*/  BSYNC B1 ;  /* 0x0000000000017941 */ /* 0x000fea0003800000 */
.L_x_389:
        /* <DEDUP_REMOVED lines=12> */
.L_x_392:
[----:B------:R-:W-:Y:S05]  /*1c900*/  BSYNC B1 ;  /* 0x0000000000017941 */ /* 0x000fea0003800000 */
.L_x_391:
        /* <DEDUP_REMOVED lines=12> */
.L_x_394:
[----:B------:R-:W-:Y:S05]  /*1c9d0*/  BSYNC B1 ;  /* 0x0000000000017941 */ /* 0x000fea0003800000 */
.L_x_393:
        /* <DEDUP_REMOVED lines=12> */
.L_x_396:
[----:B------:R-:W-:Y:S05]  /*1caa0*/  BSYNC B1 ;  /* 0x0000000000017941 */ /* 0x000fea0003800000 */
.L_x_395:
        /* <DEDUP_REMOVED lines=12> */
.L_x_398:
[----:B------:R-:W-:Y:S05]  /*1cb70*/  BSYNC B1 ;  /* 0x0000000000017941 */ /* 0x000fea0003800000 */
.L_x_397:
        /* <DEDUP_REMOVED lines=12> */
.L_x_400:
[----:B------:R-:W-:Y:S05]  /*1cc40*/  BSYNC B1 ;  /* 0x0000000000017941 */ /* 0x000fea0003800000 */
.L_x_399:
        /* <DEDUP_REMOVED lines=12> */
.L_x_402:
[----:B------:R-:W-:Y:S05]  /*1cd10*/  BSYNC B1 ;  /* 0x0000000000017941 */ /* 0x000fea0003800000 */
.L_x_401:
        /* <DEDUP_REMOVED lines=12> */
.L_x_404:
[----:B------:R-:W-:Y:S05]  /*1cde0*/  BSYNC B1 ;  /* 0x0000000000017941 */ /* 0x000fea0003800000 */
.L_x_403:
        /* <DEDUP_REMOVED lines=12> */
.L_x_406:
[----:B------:R-:W-:Y:S05]  /*1ceb0*/  BSYNC B1 ;  /* 0x0000000000017941 */ /* 0x000fea0003800000 */
.L_x_405:
        /* <DEDUP_REMOVED lines=12> */
.L_x_408:
[----:B------:R-:W-:Y:S05]  /*1cf80*/  BSYNC B1 ;  /* 0x0000000000017941 */ /* 0x000fea0003800000 */
.L_x_407:
        /* <DEDUP_REMOVED lines=12> */
.L_x_410:
[----:B------:R-:W-:Y:S05]  /*1d050*/  BSYNC B1 ;  /* 0x0000000000017941 */ /* 0x000fea0003800000 */
.L_x_409:
        /* <DEDUP_REMOVED lines=12> */
.L_x_412:
[----:B------:R-:W-:Y:S05]  /*1d120*/  BSYNC B1 ;  /* 0x0000000000017941 */ /* 0x000fea0003800000 */
.L_x_411:
        /* <DEDUP_REMOVED lines=12> */
.L_x_414:
[----:B------:R-:W-:Y:S05]  /*1d1f0*/  BSYNC B1 ;  /* 0x0000000000017941 */ /* 0x000fea0003800000 */
.L_x_413:
        /* <DEDUP_REMOVED lines=12> */
.L_x_416:
[----:B------:R-:W-:Y:S05]  /*1d2c0*/  BSYNC B1 ;  /* 0x0000000000017941 */ /* 0x000fea0003800000 */
.L_x_415:
        /* <DEDUP_REMOVED lines=12> */
.L_x_418:
[----:B------:R-:W-:Y:S05]  /*1d390*/  BSYNC B1 ;  /* 0x0000000000017941 */ /* 0x000fea0003800000 */
.L_x_417:
        /* <DEDUP_REMOVED lines=12> */
.L_x_420:
[----:B------:R-:W-:Y:S05]  /*1d460*/  BSYNC B1 ;  /* 0x0000000000017941 */ /* 0x000fea0003800000 */
.L_x_419:
        /* <DEDUP_REMOVED lines=12> */
.L_x_422:
[----:B------:R-:W-:Y:S05]  /*1d530*/  BSYNC B1 ;  /* 0x0000000000017941 */ /* 0x000fea0003800000 */
.L_x_421:
        /* <DEDUP_REMOVED lines=12> */
.L_x_424:
[----:B------:R-:W-:Y:S05]  /*1d600*/  BSYNC B1 ;  /* 0x0000000000017941 */ /* 0x000fea0003800000 */
.L_x_423:
        /* <DEDUP_REMOVED lines=12> */
.L_x_426:
[----:B------:R-:W-:Y:S05]  /*1d6d0*/  BSYNC B1 ;  /* 0x0000000000017941 */ /* 0x000fea0003800000 */
.L_x_425:
        /* <DEDUP_REMOVED lines=12> */
.L_x_428:
[----:B------:R-:W-:Y:S05]  /*1d7a0*/  BSYNC B1 ;  /* 0x0000000000017941 */ /* 0x000fea0003800000 */
.L_x_427:
        /* <DEDUP_REMOVED lines=12> */
.L_x_430:
[----:B------:R-:W-:Y:S05]  /*1d870*/  BSYNC B1 ;  /* 0x0000000000017941 */ /* 0x000fea0003800000 */
.L_x_429:
        /* <DEDUP_REMOVED lines=12> */
.L_x_432:
[----:B------:R-:W-:Y:S05]  /*1d940*/  BSYNC B1 ;  /* 0x0000000000017941 */ /* 0x000fea0003800000 */
.L_x_431:
        /* <DEDUP_REMOVED lines=12> */
.L_x_434:
[----:B------:R-:W-:Y:S05]  /*1da10*/  BSYNC B1 ;  /* 0x0000000000017941 */ /* 0x000fea0003800000 */
.L_x_433:
        /* <DEDUP_REMOVED lines=12> */
.L_x_436:
[----:B------:R-:W-:Y:S05]  /*1dae0*/  BSYNC B1 ;  /* 0x0000000000017941 */ /* 0x000fea0003800000 */
.L_x_435:
        /* <DEDUP_REMOVED lines=12> */
.L_x_438:
[----:B------:R-:W-:Y:S05]  /*1dbb0*/  BSYNC B1 ;  /* 0x0000000000017941 */ /* 0x000fea0003800000 */
.L_x_437:
        /* <DEDUP_REMOVED lines=12> */
.L_x_440:
[----:B------:R-:W-:Y:S05]  /*1dc80*/  BSYNC B1 ;  /* 0x0000000000017941 */ /* 0x000fea0003800000 */
.L_x_439:
        /* <DEDUP_REMOVED lines=12> */
.L_x_442:
[----:B------:R-:W-:Y:S05]  /*1dd50*/  BSYNC B1 ;  /* 0x0000000000017941 */ /* 0x000fea0003800000 */
.L_x_441:
        /* <DEDUP_REMOVED lines=12> */
.L_x_444:
[----:B------:R-:W-:Y:S05]  /*1de20*/  BSYNC B1 ;  /* 0x0000000000017941 */ /* 0x000fea0003800000 */
.L_x_443:
        /* <DEDUP_REMOVED lines=12> */
.L_x_446:
[----:B------:R-:W-:Y:S05]  /*1def0*/  BSYNC B1 ;  /* 0x0000000000017941 */ /* 0x000fea0003800000 */
.L_x_445:
        /* <DEDUP_REMOVED lines=12> */
.L_x_448:
[----:B------:R-:W-:Y:S05]  /*1dfc0*/  BSYNC B1 ;  /* 0x0000000000017941 */ /* 0x000fea0003800000 */
.L_x_447:
        /* <DEDUP_REMOVED lines=12> */
.L_x_450:
[----:B------:R-:W-:Y:S05]  /*1e090*/  BSYNC B1 ;  /* 0x0000000000017941 */ /* 0x000fea0003800000 */
.L_x_449:
        /* <DEDUP_REMOVED lines=12> */
.L_x_452:
[----:B------:R-:W-:Y:S05]  /*1e160*/  BSYNC B1 ;  /* 0x0000000000017941 */ /* 0x000fea0003800000 */
.L_x_451:
        /* <DEDUP_REMOVED lines=12> */
.L_x_454:
[----:B------:R-:W-:Y:S05]  /*1e230*/  BSYNC B1 ;  /* 0x0000000000017941 */ /* 0x000fea0003800000 */
.L_x_453:
        /* <DEDUP_REMOVED lines=12> */
.L_x_456:
[----:B------:R-:W-:Y:S05]  /*1e300*/  BSYNC B1 ;  /* 0x0000000000017941 */ /* 0x000fea0003800000 */
.L_x_455:
        /* <DEDUP_REMOVED lines=12> */
.L_x_458:
[----:B------:R-:W-:Y:S05]  /*1e3d0*/  BSYNC B1 ;  /* 0x0000000000017941 */ /* 0x000fea0003800000 */
.L_x_457:
        /* <DEDUP_REMOVED lines=12> */
.L_x_460:
[----:B------:R-:W-:Y:S05]  /*1e4a0*/  BSYNC B1 ;  /* 0x0000000000017941 */ /* 0x000fea0003800000 */
.L_x_459:
        /* <DEDUP_REMOVED lines=12> */
.L_x_462:
[----:B------:R-:W-:Y:S05]  /*1e570*/  BSYNC B1 ;  /* 0x0000000000017941 */ /* 0x000fea0003800000 */
.L_x_461:
        /* <DEDUP_REMOVED lines=12> */
.L_x_464:
[----:B------:R-:W-:Y:S05]  /*1e640*/  BSYNC B1 ;  /* 0x0000000000017941 */ /* 0x000fea0003800000 */
.L_x_463:
        /* <DEDUP_REMOVED lines=12> */
.L_x_466:
[----:B------:R-:W-:Y:S05]  /*1e710*/  BSYNC B1 ;  /* 0x0000000000017941 */ /* 0x000fea0003800000 */
.L_x_465:
        /* <DEDUP_REMOVED lines=12> */
.L_x_468:
[----:B------:R-:W-:Y:S05]  /*1e7e0*/  BSYNC B1 ;  /* 0x0000000000017941 */ /* 0x000fea0003800000 */
.L_x_467:
        /* <DEDUP_REMOVED lines=12> */
.L_x_470:
[----:B------:R-:W-:Y:S05]  /*1e8b0*/  BSYNC B1 ;  /* 0x0000000000017941 */ /* 0x000fea0003800000 */
.L_x_469:
        /* <DEDUP_REMOVED lines=12> */
.L_x_472:
[----:B------:R-:W-:Y:S05]  /*1e980*/  BSYNC B1 ;  /* 0x0000000000017941 */ /* 0x000fea0003800000 */
.L_x_471:
        /* <DEDUP_REMOVED lines=12> */
.L_x_474:
[----:B------:R-:W-:Y:S05]  /*1ea50*/  BSYNC B1 ;  /* 0x0000000000017941 */ /* 0x000fea0003800000 */
.L_x_473:
        /* <DEDUP_REMOVED lines=12> */
.L_x_476:
[----:B------:R-:W-:Y:S05]  /*1eb20*/  BSYNC B1 ;  /* 0x0000000000017941 */ /* 0x000fea0003800000 */
.L_x_475:
        /* <DEDUP_REMOVED lines=12> */
.L_x_478:
[----:B------:R-:W-:Y:S05]  /*1ebf0*/  BSYNC B1 ;  /* 0x0000000000017941 */ /* 0x000fea0003800000 */
.L_x_477:
        /* <DEDUP_REMOVED lines=12> */
.L_x_480:
[----:B------:R-:W-:Y:S05]  /*1ecc0*/  BSYNC B1 ;  /* 0x0000000000017941 */ /* 0x000fea0003800000 */
.L_x_479:
        /* <DEDUP_REMOVED lines=12> */
.L_x_482:
[----:B------:R-:W-:Y:S05]  /*1ed90*/  BSYNC B1 ;  /* 0x0000000000017941 */ /* 0x000fea0003800000 */
.L_x_481:
        /* <DEDUP_REMOVED lines=12> */
.L_x_484:
[----:B------:R-:W-:Y:S05]  /*1ee60*/  BSYNC B1 ;  /* 0x0000000000017941 */ /* 0x000fea0003800000 */
.L_x_483:
        /* <DEDUP_REMOVED lines=12> */
.L_x_486:
[----:B------:R-:W-:Y:S05]  /*1ef30*/  BSYNC B1 ;  /* 0x0000000000017941 */ /* 0x000fea0003800000 */
.L_x_485:
        /* <DEDUP_REMOVED lines=12> */
.L_x_488:
[----:B------:R-:W-:Y:S05]  /*1f000*/  BSYNC B1 ;  /* 0x0000000000017941 */ /* 0x000fea0003800000 */
.L_x_487:
        /* <DEDUP_REMOVED lines=12> */
.L_x_490:
[----:B------:R-:W-:Y:S05]  /*1f0d0*/  BSYNC B1 ;  /* 0x0000000000017941 */ /* 0x000fea0003800000 */
.L_x_489:
        /* <DEDUP_REMOVED lines=12> */
.L_x_492:
[----:B------:R-:W-:Y:S05]  /*1f1a0*/  BSYNC B1 ;  /* 0x0000000000017941 */ /* 0x000fea0003800000 */
.L_x_491:
        /* <DEDUP_REMOVED lines=12> */
.L_x_494:
[----:B------:R-:W-:Y:S05]  /*1f270*/  BSYNC B1 ;  /* 0x0000000000017941 */ /* 0x000fea0003800000 */
.L_x_493:
        /* <DEDUP_REMOVED lines=12> */
.L_x_496:
[----:B------:R-:W-:Y:S05]  /*1f340*/  BSYNC B1 ;  /* 0x0000000000017941 */ /* 0x000fea0003800000 */
.L_x_495:
        /* <DEDUP_REMOVED lines=12> */
.L_x_498:
[----:B------:R-:W-:Y:S05]  /*1f410*/  BSYNC B1 ;  /* 0x0000000000017941 */ /* 0x000fea0003800000 */
.L_x_497:
        /* <DEDUP_REMOVED lines=12> */
.L_x_500:
[----:B------:R-:W-:Y:S05]  /*1f4e0*/  BSYNC B1 ;  /* 0x0000000000017941 */ /* 0x000fea0003800000 */
.L_x_499:
        /* <DEDUP_REMOVED lines=12> */
.L_x_502:
[----:B------:R-:W-:Y:S05]  /*1f5b0*/  BSYNC B1 ;  /* 0x0000000000017941 */ /* 0x000fea0003800000 */
.L_x_501:
        /* <DEDUP_REMOVED lines=12> */
.L_x_504:
[----:B------:R-:W-:Y:S05]  /*1f680*/  BSYNC B1 ;  /* 0x0000000000017941 */ /* 0x000fea0003800000 */
.L_x_503:
        /* <DEDUP_REMOVED lines=12> */
.L_x_506:
[----:B------:R-:W-:Y:S05]  /*1f750*/  BSYNC B1 ;  /* 0x0000000000017941 */ /* 0x000fea0003800000 */
.L_x_505:
        /* <DEDUP_REMOVED lines=12> */
.L_x_508:
[----:B------:R-:W-:Y:S05]  /*1f820*/  BSYNC B1 ;  /* 0x0000000000017941 */ /* 0x000fea0003800000 */
.L_x_507:
        /* <DEDUP_REMOVED lines=12> */
.L_x_510:
[----:B------:R-:W-:Y:S05]  /*1f8f0*/  BSYNC B1 ;  /* 0x0000000000017941 */ /* 0x000fea0003800000 */
.L_x_509:
        /* <DEDUP_REMOVED lines=12> */
.L_x_512:
[----:B------:R-:W-:Y:S05]  /*1f9c0*/  BSYNC B1 ;  /* 0x0000000000017941 */ /* 0x000fea0003800000 */
.L_x_511:
        /* <DEDUP_REMOVED lines=12> */
.L_x_514:
[----:B------:R-:W-:Y:S05]  /*1fa90*/  BSYNC B1 ;  /* 0x0000000000017941 */ /* 0x000fea0003800000 */
.L_x_513:
        /* <DEDUP_REMOVED lines=12> */
.L_x_516:
[----:B------:R-:W-:Y:S05]  /*1fb60*/  BSYNC B1 ;  /* 0x0000000000017941 */ /* 0x000fea0003800000 */
.L_x_515:
        /* <DEDUP_REMOVED lines=12> */
.L_x_518:
[----:B------:R-:W-:Y:S05]  /*1fc30*/  BSYNC B1 ;  /* 0x0000000000017941 */ /* 0x000fea0003800000 */
.L_x_517:
        /* <DEDUP_REMOVED lines=12> */
.L_x_520:
[----:B------:R-:W-:Y:S05]  /*1fd00*/  BSYNC B1 ;  /* 0x0000000000017941 */ /* 0x000fea0003800000 */
.L_x_519:
        /* <DEDUP_REMOVED lines=12> */
.L_x_522:
[----:B------:R-:W-:Y:S05]  /*1fdd0*/  BSYNC B1 ;  /* 0x0000000000017941 */ /* 0x000fea0003800000 */
.L_x_521:
        /* <DEDUP_REMOVED lines=12> */
.L_x_524:
[----:B------:R-:W-:Y:S05]  /*1fea0*/  BSYNC B1 ;  /* 0x0000000000017941 */ /* 0x000fea0003800000 */
.L_x_523:
        /* <DEDUP_REMOVED lines=12> */
.L_x_526:
[----:B------:R-:W-:Y:S05]  /*1ff70*/  BSYNC B1 ;  /* 0x0000000000017941 */ /* 0x000fea0003800000 */
.L_x_525:
        /* <DEDUP_REMOVED lines=12> */
.L_x_528:
[----:B------:R-:W-:Y:S05]  /*20040*/  BSYNC B1 ;  /* 0x0000000000017941 */ /* 0x000fea0003800000 */
.L_x_527:
        /* <DEDUP_REMOVED lines=12> */
.L_x_530:
[----:B------:R-:W-:Y:S05]  /*20110*/  BSYNC B1 ;  /* 0x0000000000017941 */ /* 0x000fea0003800000 */
.L_x_529:
        /* <DEDUP_REMOVED lines=12> */
.L_x_532:
[----:B------:R-:W-:Y:S05]  /*201e0*/  BSYNC B1 ;  /* 0x0000000000017941 */ /* 0x000fea0003800000 */
.L_x_531:
        /* <DEDUP_REMOVED lines=12> */
.L_x_534:
[----:B------:R-:W-:Y:S05]  /*202b0*/  BSYNC B1 ;  /* 0x0000000000017941 */ /* 0x000fea0003800000 */
.L_x_533:
        /* <DEDUP_REMOVED lines=12> */
.L_x_536:
[----:B------:R-:W-:Y:S05]  /*20380*/  BSYNC B1 ;  /* 0x0000000000017941 */ /* 0x000fea0003800000 */
.L_x_535:
        /* <DEDUP_REMOVED lines=12> */
.L_x_538:
[----:B------:R-:W-:Y:S05]  /*20450*/  BSYNC B1 ;  /* 0x0000000000017941 */ /* 0x000fea0003800000 */
.L_x_537:
        /* <DEDUP_REMOVED lines=12> */
.L_x_540:
[----:B------:R-:W-:Y:S05]  /*20520*/  BSYNC B1 ;  /* 0x0000000000017941 */ /* 0x000fea0003800000 */
.L_x_539:
        /* <DEDUP_REMOVED lines=12> */
.L_x_542:
[----:B------:R-:W-:Y:S05]  /*205f0*/  BSYNC B1 ;  /* 0x0000000000017941 */ /* 0x000fea0003800000 */
.L_x_541:
        /* <DEDUP_REMOVED lines=12> */
.L_x_544:
[----:B------:R-:W-:Y:S05]  /*206c0*/  BSYNC B1 ;  /* 0x0000000000017941 */ /* 0x000fea0003800000 */
.L_x_543:
        /* <DEDUP_REMOVED lines=12> */
.L_x_546:
[----:B------:R-:W-:Y:S05]  /*20790*/  BSYNC B1 ;  /* 0x0000000000017941 */ /* 0x000fea0003800000 */
.L_x_545:
        /* <DEDUP_REMOVED lines=12> */
.L_x_548:
[----:B------:R-:W-:Y:S05]  /*20860*/  BSYNC B1 ;  /* 0x0000000000017941 */ /* 0x000fea0003800000 */
.L_x_547:
        /* <DEDUP_REMOVED lines=12> */
.L_x_550:
[----:B------:R-:W-:Y:S05]  /*20930*/  BSYNC B1 ;  /* 0x0000000000017941 */ /* 0x000fea0003800000 */
.L_x_549:
[----:B-----5:R-:W-:Y:S01]  /*20940*/  LOP3.LUT R3, R3, 0xff, RZ, 0xc0, !PT ;  /* 0x000000ff03037812 */ /* 0x020fe200078ec0ff */
[----:B------:R-:W-:Y:S01]  /*20950*/  BSSY B1, `(.L_x_551) ;  /* 0x000000b000017945 */ /* 0x000fe20003800000 */
[----:B------:R-:W-:Y:S02]  /*20960*/  ISETP.LT.OR P1, PT, R0, 0xfa, !P1 ;  /* 0x000000fa0000780c */ /* 0x000fe40004f21670 */
[----:B------:R-:W-:Y:S02]  /*20970*/  F2FP.F16.E5M2.UNPACK_B R3, R3 ;  /* 0x00000003ff03723e */ /* 0x000fe400020004ff */
[----:B------:R-:W-:-:S03]  /*20980*/  PRMT R0, RZ, 0x7610, R0 ;  /* 0x00007610ff007816 */ /* 0x000fc60000000000 */
[----:B------:R-:W-:-:S05]  /*20990*/  HADD2.F32 R3, -RZ, R3.H0_H0 ;  /* 0x20000003ff037230 */ /* 0x000fca0000004100 */
[----:B------:R-:W-:-:S04]  /*209a0*/  FMUL R3, R3, R16 ;  /* 0x0000001003037220 */ /* 0x000fc80000400000 */
[----:B------:R-:W-:-:S05]  /*209b0*/  FFMA R3, R150, R2, R3 ;  /* 0x0000000296037223 */ /* 0x000fca0000000003 */
[----:B------:R-:W-:-:S05]  /*209c0*/  F2FP.SATFINITE.E5M2.F32.PACK_AB_MERGE_C R3, RZ, R3, RZ ;  /* 0x00000003ff03723e */ /* 0x000fca00048060ff */
[----:B------:R0:W-:Y:S01]  /*209d0*/  @!P2 STG.E.U8 desc[UR36][R4.64+0xf8], R3 ;  /* 0x0000f8030400a986 */ /* 0x0001e2000c101124 */
[----:B------:R-:W-:Y:S05]  /*209e0*/  @P1 BRA `(.L_x_552) ;  /* 0x0000000000041947 */ /* 0x000fea0003800000 */
[----:B------:R0:W5:Y:S02]  /*209f0*/  LDG.E.U8 R0, desc[UR36][R20.64+0xf9] ;  /* 0x0000f92414007981 */ /* 0x000164000c1e1100 */
.L_x_552:
[----:B------:R-:W-:Y:S05]  /*20a00*/  BSYNC B1 ;  /* 0x0000000000017941 */ /* 0x000fea0003800000 */
.L_x_551:
[----:B------:R-:W-:Y:S05]  /*20a10*/  @P1 BRA `(.L_x_553) ;  /* 0x0000004800301947 */ /* 0x000fea0003800000 */
[----:B-----5:R-:W-:-:S04]  /*20a20*/  LOP3.LUT R0, R0, 0xff, RZ, 0xc0, !PT ;  /* 0x000000ff00007812 */ /* 0x020fc800078ec0ff */
[----:B------:R-:W-:-:S05]  /*20a30*/  F2FP.F16.E5M2.UNPACK_B R0, R0 ;  /* 0x00000000ff00723e */ /* 0x000fca00020004ff */
[----:B0-----:R-:W-:-:S05]  /*20a40*/  HADD2.F32 R3, -RZ, R0.H0_H0 ;  /* 0x20000000ff037230 */ /* 0x001fca0000004100 */
[----:B------:R-:W-:-:S04]  /*20a50*/  FMUL R0, R3, R16 ;  /* 0x0000001003007220 */ /* 0x000fc80000400000 */
[----:B------:R-:W-:-:S05]  /*20a60*/  FFMA R0, R151, R2, R0 ;  /* 0x0000000297007223 */ /* 0x000fca0000000000 */
[----:B------:R-:W-:-:S05]  /*20a70*/  F2FP.SATFINITE.E5M2.F32.PACK_AB_MERGE_C R3, RZ, R0, RZ ;  /* 0x00000000ff03723e */ /* 0x000fca00048060ff */
[----:B------:R0:W-:Y:S01]  /*20a80*/  STG.E.U8 desc[UR36][R4.64+0xf9], R3 ;  /* 0x0000f90304007986 */ /* 0x0001e2000c101124 */
[----:B------:R-:W-:Y:S05]  /*20a90*/  BRA `(.L_x_553) ;  /* 0x0000004800107947 */ /* 0x000fea0003800000 */
.L_x_40:
[----:B------:R-:W2:Y:S04]  /*20aa0*/  LDL.LU R12, [R1] ;  /* 0x00000000010c7983 */ /* 0x000ea80000300800 */
[----:B------:R-:W3:Y:S04]  /*20ab0*/  LDL.LU R14, [R1+0x10] ;  /* 0x00001000010e7983 */ /* 0x000ee80000300800 */
[----:B------:R-:W4:Y:S04]  /*20ac0*/  LDL.LU R13, [R1+0x14] ;  /* 0x00001400010d7983 */ /* 0x000f280000300800 */
[----:B------:R-:W5:Y:S04]  /*20ad0*/  LDL.LU R15, [R1+0x58] ;  /* 0x00005800010f7983 */ /* 0x000f680000300800 */
        /* <DEDUP_REMOVED lines=69> */
[----:B------:R-:W5:Y:S01]  /*20f30*/  LDL.LU R172, [R1+0x1a8] ;  /* 0x0001a80001ac7983 */ /* 0x000f620000300800 */
[----:B------:R-:W-:-:S03]  /*20f40*/  ISETP.GE.AND P3, PT, R3, 0x1, PT ;  /* 0x000000010300780c */ /* 0x000fc60003f66270 */
[----:B------:R-:W5:Y:S04]  /*20f50*/  LDL.LU R171, [R1+0x1ac] ;  /* 0x0001ac0001ab7983 */ /* 0x000f680000300800 */
[----:B------:R-:W5:Y:S04]  /*20f60*/  LDL.LU R170, [R1+0x1b0] ;  /* 0x0001b00001aa7983 */ /* 0x000f680000300800 */
[----:B------:R-:W5:Y:S04]  /*20f70*/  LDL.LU R169, [R1+0x1b4] ;  /* 0x0001b40001a97983 */ /* 0x000f680000300800 */
[----:B------:R-:W5:Y:S01]  /*20f80*/  LDL.LU R168, [R1+0x1b8] ;  /* 0x0001b80001a87983 */ /* 0x000f620000300800 */
[----:B------:R-:W-:-:S03]  /*20f90*/  ISETP.LT.OR P0, PT, R0, 0x1, !P3 ;  /* 0x000000010000780c */ /* 0x000fc60005f01670 */
[----:B------:R-:W5:Y:S04]  /*20fa0*/  LDL.LU R167, [R1+0x1bc] ;  /* 0x0001bc0001a77983 */ /* 0x000f680000300800 */
[----:B------:R-:W5:Y:S04]  /*20fb0*/  LDL.LU R166, [R1+0x1c0] ;  /* 0x0001c00001a67983 */ /* 0x000f680000300800 */
[----:B------:R-:W5:Y:S01]  /*20fc0*/  LDL.LU R165, [R1+0x1c4] ;  /* 0x0001c40001a57983 */ /* 0x000f620000300800 */
[----:B--2---:R-:W-:-:S03]  /*20fd0*/  FMUL R12, R12, R2 ;  /* 0x000000020c0c7220 */ /* 0x004fc60000400000 */
[----:B------:R-:W2:Y:S04]  /*20fe0*/  LDL.LU R164, [R1+0x1c8] ;  /* 0x0001c80001a47983 */ /* 0x000ea80000300800 */
[----:B------:R-:W2:Y:S04]  /*20ff0*/  LDL.LU R163, [R1+0x1cc] ;  /* 0x0001cc0001a37983 */ /* 0x000ea80000300800 */
[----:B------:R-:W2:Y:S04]  /*21000*/  LDL.LU R162, [R1+0x1d0] ;  /* 0x0001d00001a27983 */ /* 0x000ea80000300800 */
[----:B------:R-:W2:Y:S04]  /*21010*/  LDL.LU R161, [R1+0x1d4] ;  /* 0x0001d40001a17983 */ /* 0x000ea80000300800 */
[----:B------:R-:W2:Y:S01]  /*21020*/  LDL.LU R160, [R1+0x1d8] ;  /* 0x0001d80001a07983 */ /* 0x000ea20000300800 */
[----:B------:R-:W-:-:S03]  /*21030*/  F2FP.SATFINITE.E5M2.F32.PACK_AB_MERGE_C R12, RZ, R12, RZ ;  /* 0x0000000cff0c723e */ /* 0x000fc600048060ff */
        /* <DEDUP_REMOVED lines=9> */
[----:B------:R0:W-:Y:S04]  /*210d0*/  @!P0 STG.E.U8 desc[UR36][R10.64], R12 ;  /* 0x0000000c0a008986 */ /* 0x0001e8000c101124 */
[----:B0-----:R-:W3:Y:S01]  /*210e0*/  LDL.LU R12, [R1+0x4] ;  /* 0x00000400010c7983 */ /* 0x001ee20000300800 */
[----:B------:R-:W-:Y:S01]  /*210f0*/  ISETP.LT.OR P0, PT, R0, 0x2, !P3 ;  /* 0x000000020000780c */ /* 0x000fe20005f01670 */
[----:B---3--:R-:W-:-:S05]  /*21100*/  FMUL R12, R12, R2 ;  /* 0x000000020c0c7220 */ /* 0x008fca0000400000 */
[----:B------:R-:W-:-:S07]  /*21110*/  F2FP.SATFINITE.E5M2.F32.PACK_AB_MERGE_C R12, RZ, R12, RZ ;  /* 0x0000000cff0c723e */ /* 0x000fce00048060ff */
[----:B------:R0:W-:Y:S04]  /*21120*/  @!P0 STG.E.U8 desc[UR36][R10.64+0x1], R12 ;  /* 0x0000010c0a008986 */ /* 0x0001e8000c101124 */
[----:B0-----:R-:W3:Y:S01]  /*21130*/  LDL.LU R12, [R1+0x8] ;  /* 0x00000800010c7983 */ /* 0x001ee20000300800 */
[----:B------:R-:W-:-:S04]  /*21140*/  ISETP.GE.AND P2, PT, R3, 0x9, PT ;  /* 0x000000090300780c */ /* 0x000fc80003f46270 */
[----:B------:R-:W-:Y:S01]  /*21150*/  ISETP.LT.OR P0, PT, R0, 0x1, !P2 ;  /* 0x000000010000780c */ /* 0x000fe20005701670 */
[----:B---3--:R-:W-:-:S05]  /*21160*/  FMUL R12, R12, R2 ;  /* 0x000000020c0c7220 */ /* 0x008fca0000400000 */
[----:B------:R-:W-:-:S07]  /*21170*/  F2FP.SATFINITE.E5M2.F32.PACK_AB_MERGE_C R12, RZ, R12, RZ ;  /* 0x0000000cff0c723e */ /* 0x000fce00048060ff */
[----:B------:R0:W-:Y:S04]  /*21180*/  @!P0 STG.E.U8 desc[UR36][R8.64], R12 ;  /* 0x0000000c08008986 */ /* 0x0001e8000c101124 */
[----:B0-----:R-:W3:Y:S01]  /*21190*/  LDL.LU R12, [R1+0xc] ;  /* 0x00000c00010c7983 */ /* 0x001ee20000300800 */
[C---:B------:R-:W-:Y:S02]  /*211a0*/  ISETP.LT.OR P0, PT, R0.reuse, 0x2, !P2 ;  /* 0x000000020000780c */ /* 0x040fe40005701670 */
[----:B------:R-:W-:Y:S01]  /*211b0*/  ISETP.LT.OR P1, PT, R0, 0xa, !P3 ;  /* 0x0000000a0000780c */ /* 0x000fe20005f21670 */
[-C--:B------:R-:W-:Y:S01]  /*211c0*/  FMUL R14, R14, R2.reuse ;  /* 0x000000020e0e7220 */ /* 0x080fe20000400000 */
[----:B----4-:R-:W-:-:S04]  /*211d0*/  FMUL R13, R13, R2 ;  /* 0x000000020d0d7220 */ /* 0x010fc80000400000 */
[----:B------:R-:W-:Y:S02]  /*211e0*/  F2FP.SATFINITE.E5M2.F32.PACK_AB_MERGE_C R14, RZ, R14, RZ ;  /* 0x0000000eff0e723e */ /* 0x000fe400048060ff */
[----:B------:R-:W-:Y:S01]  /*211f0*/  F2FP.SATFINITE.E5M2.F32.PACK_AB_MERGE_C R13, RZ, R13, RZ ;  /* 0x0000000dff0d723e */ /* 0x000fe200048060ff */
[----:B---3--:R-:W-:-:S05]  /*21200*/  FMUL R12, R12, R2 ;  /* 0x000000020c0c7220 */ /* 0x008fca0000400000 */
[----:B------:R-:W-:-:S05]  /*21210*/  F2FP.SATFINITE.E5M2.F32.PACK_AB_MERGE_C R12, RZ, R12, RZ ;  /* 0x0000000cff0c723e */ /* 0x000fca00048060ff */
[----:B------:R0:W-:Y:S01]  /*21220*/  @!P0 STG.E.U8 desc[UR36][R8.64+0x1], R12 ;  /* 0x0000010c08008986 */ /* 0x0001e2000c101124 */
[----:B------:R-:W-:-:S03]  /*21230*/  ISETP.LT.OR P0, PT, R0, 0x9, !P3 ;  /* 0x000000090000780c */ /* 0x000fc60005f01670 */
[----:B0-----:R-:W3:Y:S01]  /*21240*/  LDL.LU R12, [R1+0x18] ;  /* 0x00001800010c7983 */ /* 0x001ee20000300800 */
[----:B------:R-:W-:-:S09]  /*21250*/  ISETP.LT.OR P4, PT, R0, 0x9, !P2 ;  /* 0x000000090000780c */ /* 0x000fd20005781670 */
[----:B------:R0:W-:Y:S04]  /*21260*/  @!P0 STG.E.U8 desc[UR36][R10.64+0x8], R14 ;  /* 0x0000080e0a008986 */ /* 0x0001e8000c101124 */
[----:B------:R1:W-:Y:S04]  /*21270*/  @!P1 STG.E.U8 desc[UR36][R10.64+0x9], R13 ;  /* 0x0000090d0a009986 */ /* 0x0003e8000c101124 */
[----:B0-----:R-:W4:Y:S04]  /*21280*/  LDL.LU R14, [R1+0x1c] ;  /* 0x00001c00010e7983 */ /* 0x001f280000300800 */
[----:B-1----:R-:W5:Y:S01]  /*21290*/  LDL.LU R13, [R1+0x20] ;  /* 0x00002000010d7983 */ /* 0x002f620000300800 */
[----:B------:R-:W-:-:S02]  /*212a0*/  ISETP.LT.OR P0, PT, R0, 0xa, !P2 ;  /* 0x0000000a0000780c */ /* 0x000fc40005701670 */
[----:B------:R-:W-:Y:S01]  /*212b0*/  ISETP.LT.OR P1, PT, R0, 0x11, !P3 ;  /* 0x000000110000780c */ /* 0x000fe20005f21670 */
[----:B---3--:R-:W-:-:S05]  /*212c0*/  FMUL R12, R12, R2 ;  /* 0x000000020c0c7220 */ /* 0x008fca0000400000 */
[----:B------:R-:W-:-:S05]  /*212d0*/  F2FP.SATFINITE.E5M2.F32.PACK_AB_MERGE_C R12, RZ, R12, RZ ;  /* 0x0000000cff0c723e */ /* 0x000fca00048060ff */
[----:B------:R0:W-:Y:S01]  /*212e0*/  @!P4 STG.E.U8 desc[UR36][R8.64+0x8], R12 ;  /* 0x0000080c0800c986 */ /* 0x0001e2000c101124 */
[-C--:B----4-:R-:W-:Y:S01]  /*212f0*/  FMUL R14, R14, R2.reuse ;  /* 0x000000020e0e7220 */ /* 0x090fe20000400000 */
[----:B-----5:R-:W-:Y:S02]  /*21300*/  FMUL R13, R13, R2 ;  /* 0x000000020d0d7220 */ /* 0x020fe40000400000 */
[----:B0-----:R-:W3:Y:S02]  /*21310*/  LDL.LU R12, [R1+0x24] ;  /* 0x00002400010c7983 */ /* 0x001ee40000300800 */
[----:B------:R-:W-:Y:S02]  /*21320*/  F2FP.SATFINITE.E5M2.F32.PACK_AB_MERGE_C R14, RZ, R14, RZ ;  /* 0x0000000eff0e723e */ /* 0x000fe400048060ff */
[----:B------:R-:W-:-:S03]  /*21330*/  F2FP.SATFINITE.E5M2.F32.PACK_AB_MERGE_C R13, RZ, R13, RZ ;  /* 0x0000000dff0d723e */ /* 0x000fc600048060ff */
[----:B------:R0:W-:Y:S04]  /*21340*/  @!P0 STG.E.U8 desc[UR36][R8.64+0x9], R14 ;  /* 0x0000090e08008986 */ /* 0x0001e8000c101124 */
[----:B------:R1:W-:Y:S04]  /*21350*/  @!P1 STG.E.U8 desc[UR36][R10.64+0x10], R13 ;  /* 0x0000100d0a009986 */ /* 0x0003e8000c101124 */
[----:B0-----:R-:W4:Y:S04]  /*21360*/  LDL.LU R14, [R1+0x28] ;  /* 0x00002800010e7983 */ /* 0x001f280000300800 */
[----:B-1----:R-:W5:Y:S01]  /*21370*/  LDL.LU R13, [R1+0x2c] ;  /* 0x00002c00010d7983 */ /* 0x002f620000300800 */
[----:B------:R-:W-:-:S02]  /*21380*/  ISETP.LT.OR P4, PT, R0, 0x12, !P3 ;  /* 0x000000120000780c */ /* 0x000fc40005f81670 */
[C---:B------:R-:W-:Y:S02]  /*21390*/  ISETP.LT.OR P0, PT, R0.reuse, 0x11, !P2 ;  /* 0x000000110000780c */ /* 0x040fe40005701670 */
        /* <DEDUP_REMOVED lines=48> */
[-C--:B-----5:R-:W-:Y:S01]  /*216a0*/  FMUL R13, R13, R2.reuse ;  /* 0x000000020d0d7220 */ /* 0x0a0fe20000400000 */
[----:B----4-:R-:W-:-:S04]  /*216b0*/  FMUL R12, R14, R2 ;  /* 0x000000020e0c7220 */ /* 0x010fc80000400000 */
[----:B------:R-:W-:Y:S02]  /*216c0*/  F2FP.SATFINITE.E5M2.F32.PACK_AB_MERGE_C R14, RZ, R13, RZ ;  /* 0x0000000dff0e723e */ /* 0x000fe400048060ff */
[----:B------:R-:W-:Y:S02]  /*216d0*/  F2FP.SATFINITE.E5M2.F32.PACK_AB_MERGE_C R13, RZ, R12, RZ ;  /* 0x0000000cff0d723e */ /* 0x000fe400048060ff */
[----:B------:R-:W3:Y:S04]  /*216e0*/  LDL.LU R12, [R1+0x54] ;  /* 0x00005400010c7983 */ /* 0x000ee80000300800 */
[----:B------:R0:W-:Y:S04]  /*216f0*/  @!P0 STG.E.U8 desc[UR36][R8.64+0x21], R14 ;  /* 0x0000210e08008986 */ /* 0x0001e8000c101124 */
[----:B0-----:R-:W4:Y:S01]  /*21700*/  LDL.LU R14, [R1+0x5c] ;  /* 0x00005c00010e7983 */ /* 0x001f220000300800 */
[----:B------:R-:W-:-:S02]  /*21710*/  ISETP.LT.OR P1, PT, R0, 0x29, !P3 ;  /* 0x000000290000780c */ /* 0x000fc40005f21670 */
[C---:B------:R-:W-:Y:S02]  /*21720*/  ISETP.LT.OR P0, PT, R0.reuse, 0x2a, !P3 ;  /* 0x0000002a0000780c */ /* 0x040fe40005f01670 */
[C---:B------:R-:W-:Y:S01]  /*21730*/  ISETP.LT.OR P4, PT, R0.reuse, 0x2a, !P2 ;  /* 0x0000002a0000780c */ /* 0x040fe20005781670 */
[----:B------:R-:W-:Y:S01]  /*21740*/  FMUL R15, R15, R2 ;  /* 0x000000020f0f7220 */ /* 0x000fe20000400000 */
[----:B------:R-:W-:-:S07]  /*21750*/  ISETP.LT.OR P5, PT, R0, 0x31, !P3 ;  /* 0x000000310000780c */ /* 0x000fce0005fa1670 */
[----:B------:R0:W-:Y:S01]  /*21760*/  @!P1 STG.E.U8 desc[UR36][R10.64+0x28], R13 ;  /* 0x0000280d0a009986 */ /* 0x0001e2000c101124 */
[----:B------:R-:W-:Y:S02]  /*21770*/  ISETP.LT.OR P1, PT, R0, 0x29, !P2 ;  /* 0x000000290000780c */ /* 0x000fe40005721670 */
[----:B------:R-:W-:Y:S01]  /*21780*/  F2FP.SATFINITE.E5M2.F32.PACK_AB_MERGE_C R15, RZ, R15, RZ ;  /* 0x0000000fff0f723e */ /* 0x000fe200048060ff */
[----:B0-----:R-:W-:-:S05]  /*21790*/  FMUL R13, R17, R2 ;  /* 0x00000002110d7220 */ /* 0x001fca0000400000 */
[----:B------:R-:W-:Y:S01]  /*217a0*/  F2FP.SATFINITE.E5M2.F32.PACK_AB_MERGE_C R13, RZ, R13, RZ ;  /* 0x0000000dff0d723e */ /* 0x000fe200048060ff */
[----:B---3--:R-:W-:-:S05]  /*217b0*/  FMUL R12, R12, R2 ;  /* 0x000000020c0c7220 */ /* 0x008fca0000400000 */
[----:B------:R-:W-:Y:S02]  /*217c0*/  F2FP.SATFINITE.E5M2.F32.PACK_AB_MERGE_C R17, RZ, R12, RZ ;  /* 0x0000000cff11723e */ /* 0x000fe400048060ff */
[----:B------:R-:W3:Y:S01]  /*217d0*/  LDL.LU R12, [R1+0x64] ;  /* 0x00006400010c7983 */ /* 0x000ee20000300800 */
[----:B----4-:R-:W-:-:S03]  /*217e0*/  FMUL R14, R14, R2 ;  /* 0x000000020e0e7220 */ /* 0x010fc60000400000 */
[----:B------:R0:W-:Y:S02]  /*217f0*/  @!P0 STG.E.U8 desc[UR36][R10.64+0x29], R17 ;  /* 0x000029110a008986 */ /* 0x0001e4000c101124 */
[----:B------:R-:W-:Y:S02]  /*21800*/  F2FP.SATFINITE.E5M2.F32.PACK_AB_MERGE_C R14, RZ, R14, RZ ;  /* 0x0000000eff0e723e */ /* 0x000fe400048060ff */
[----:B------:R1:W-:Y:S04]  /*21810*/  @!P1 STG.E.U8 desc[UR36][R8.64+0x28], R15 ;  /* 0x0000280f08009986 */ /* 0x0003e8000c101124 */
[----:B------:R4:W-:Y:S04]  /*21820*/  @!P4 STG.E.U8 desc[UR36][R8.64+0x29], R14 ;  /* 0x0000290e0800c986 */ /* 0x0009e8000c101124 */
[----:B0-----:R-:W5:Y:S04]  /*21830*/  LDL.LU R17, [R1+0x74] ;  /* 0x0000740001117983 */ /* 0x001f680000300800 */
[----:B-1----:R-:W2:Y:S04]  /*21840*/  LDL.LU R15, [R1+0x68] ;  /* 0x00006800010f7983 */ /* 0x002ea80000300800 */
[----:B----4-:R-:W4:Y:S04]  /*21850*/  LDL.LU R14, [R1+0x70] ;  /* 0x00007000010e7983 */ /* 0x010f280000300800 */
[----:B------:R0:W-:Y:S04]  /*21860*/  @!P5 STG.E.U8 desc[UR36][R10.64+0x30], R13 ;  /* 0x0000300d0a00d986 */ /* 0x0001e8000c101124 */
[----:B0-----:R-:W5:Y:S01]  /*21870*/  LDL.LU R13, [R1+0x6c] ;  /* 0x00006c00010d7983 */ /* 0x001f620000300800 */
[----:B------:R-:W-:-:S02]  /*21880*/  ISETP.LT.OR P6, PT, R0, 0x32, !P3 ;  /* 0x000000320000780c */ /* 0x000fc40005fc1670 */
[C---:B------:R-:W-:Y:S02]  /*21890*/  ISETP.LT.OR P1, PT, R0.reuse, 0x31, !P2 ;  /* 0x000000310000780c */ /* 0x040fe40005721670 */
[C---:B------:R-:W-:Y:S02]  /*218a0*/  ISETP.LT.OR P4, PT, R0.reuse, 0x32, !P2 ;  /* 0x000000320000780c */ /* 0x040fe40005781670 */
[----:B------:R-:W-:Y:S01]  /*218b0*/  ISETP.LT.OR P5, PT, R0, 0x39, !P3 ;  /* 0x000000390000780c */ /* 0x000fe20005fa1670 */
[----:B---3--:R-:W-:-:S05]  /*218c0*/  FMUL R12, R12, R2 ;  /* 0x000000020c0c7220 */ /* 0x008fca0000400000 */
[----:B------:R-:W-:-:S05]  /*218d0*/  F2FP.SATFINITE.E5M2.F32.PACK_AB_MERGE_C R12, RZ, R12, RZ ;  /* 0x0000000cff0c723e */ /* 0x000fca00048060ff */
[----:B------:R5:W-:Y:S01]  /*218e0*/  @!P6 STG.E.U8 desc[UR36][R10.64+0x31], R12 ;  /* 0x0000310c0a00e986 */ /* 0x000be2000c101124 */
[----:B------:R-:W-:Y:S01]  /*218f0*/  ISETP.LT.OR P6, PT, R0, 0x3a, !P3 ;  /* 0x0000003a0000780c */ /* 0x000fe20005fc1670 */
[-C--:B--2---:R-:W-:Y:S01]  /*21900*/  FMUL R15, R15, R2.reuse ;  /* 0x000000020f0f7220 */ /* 0x084fe20000400000 */
[----:B----4-:R-:W-:-:S05]  /*21910*/  FMUL R14, R14, R2 ;  /* 0x000000020e0e7220 */ /* 0x010fca0000400000 */
[----:B------:R-:W-:Y:S01]  /*21920*/  F2FP.SATFINITE.E5M2.F32.PACK_AB_MERGE_C R14, RZ, R14, RZ ;  /* 0x0000000eff0e723e */ /* 0x000fe200048060ff */
[-C--:B-----5:R-:W-:Y:S01]  /*21930*/  FMUL R12, R13, R2.reuse ;  /* 0x000000020d0c7220 */ /* 0x0a0fe20000400000 */
[----:B------:R-:W-:Y:S01]  /*21940*/  FMUL R13, R17, R2 ;  /* 0x00000002110d7220 */ /* 0x000fe20000400000 */
[----:B------:R-:W-:-:S03]  /*21950*/  F2FP.SATFINITE.E5M2.F32.PACK_AB_MERGE_C R17, RZ, R15, RZ ;  /* 0x0000000fff11723e */ /* 0x000fc600048060ff */
[----:B------:R-:W-:Y:S02]  /*21960*/  F2FP.SATFINITE.E5M2.F32.PACK_AB_MERGE_C R15, RZ, R12, RZ ;  /* 0x0000000cff0f723e */ /* 0x000fe400048060ff */
[----:B------:R-:W2:Y:S01]  /*21970*/  LDL.LU R12, [R1+0x78] ;  /* 0x00007800010c7983 */ /* 0x000ea20000300800 */
[----:B------:R-:W-:-:S03]  /*21980*/  F2FP.SATFINITE.E5M2.F32.PACK_AB_MERGE_C R13, RZ, R13, RZ ;  /* 0x0000000dff0d723e */ /* 0x000fc600048060ff */
[----:B------:R0:W-:Y:S04]  /*21990*/  @!P1 STG.E.U8 desc[UR36][R8.64+0x30], R17 ;  /* 0x0000301108009986 */ /* 0x0001e8000c101124 */
[----:B------:R1:W-:Y:S04]  /*219a0*/  @!P4 STG.E.U8 desc[UR36][R8.64+0x31], R15 ;  /* 0x0000310f0800c986 */ /* 0x0003e8000c101124 */
[----:B------:R3:W-:Y:S04]  /*219b0*/  @!P5 STG.E.U8 desc[UR36][R10.64+0x38], R14 ;  /* 0x0000380e0a00d986 */ /* 0x0007e8000c101124 */
[----:B0-----:R-:W4:Y:S04]  /*219c0*/  LDL.LU R17, [R1+0x88] ;  /* 0x0000880001117983 */ /* 0x001f280000300800 */
[----:B-1----:R-:W5:Y:S04]  /*219d0*/  LDL.LU R15, [R1+0x80] ;  /* 0x00008000010f7983 */ /* 0x002f680000300800 */
[----:B---3--:R-:W3:Y:S04]  /*219e0*/  LDL.LU R14, [R1+0x7c] ;  /* 0x00007c00010e7983 */ /* 0x008ee80000300800 */
[----:B------:R0:W-:Y:S04]  /*219f0*/  @!P6 STG.E.U8 desc[UR36][R10.64+0x39], R13 ;  /* 0x0000390d0a00e986 */ /* 0x0001e8000c101124 */
[----:B0-----:R-:W4:Y:S01]  /*21a00*/  LDL.LU R13, [R1+0x84] ;  /* 0x00008400010d7983 */ /* 0x001f220000300800 */
[----:B------:R-:W-:Y:S01]  /*21a10*/  ISETP.LT.OR P0, PT, R0, 0x39, !P2 ;  /* 0x000000390000780c */ /* 0x000fe20005701670 */
[----:B--2---:R-:W-:-:S05]  /*21a20*/  FMUL R12, R12, R2 ;  /* 0x000000020c0c7220 */ /* 0x004fca0000400000 */
[----:B------:R-:W-:-:S07]  /*21a30*/  F2FP.SATFINITE.E5M2.F32.PACK_AB_MERGE_C R12, RZ, R12, RZ ;  /* 0x0000000cff0c723e */ /* 0x000fce00048060ff */
[----:B------:R4:W-:Y:S01]  /*21a40*/  @!P0 STG.E.U8 desc[UR36][R8.64+0x38], R12 ;  /* 0x0000380c08008986 */ /* 0x0009e2000c101124 */
[-C--:B---3--:R-:W-:Y:S01]  /*21a50*/  FMUL R14, R14, R2.reuse ;  /* 0x000000020e0e7220 */ /* 0x088fe20000400000 */
[-C--:B----4-:R-:W-:Y:S01]  /*21a60*/  FMUL R12, R13, R2.reuse ;  /* 0x000000020d0c7220 */ /* 0x090fe20000400000 */
[----:B------:R-:W-:-:S03]  /*21a70*/  FMUL R13, R17, R2 ;  /* 0x00000002110d7220 */ /* 0x000fc60000400000 */
[----:B------:R-:W-:Y:S02]  /*21a80*/  F2FP.SATFINITE.E5M2.F32.PACK_AB_MERGE_C R17, RZ, R14, RZ ;  /* 0x0000000eff11723e */ /* 0x000fe400048060ff */
[----:B------:R-:W2:Y:S01]  /*21a90*/  LDL.LU R14, [R1+0x8c] ;  /* 0x00008c00010e7983 */ /* 0x000ea20000300800 */
[C---:B------:R-:W-:Y:S02]  /*21aa0*/  ISETP.LT.OR P1, PT, R0.reuse, 0x3a, !P2 ;  /* 0x0000003a0000780c */ /* 0x040fe40005721670 */
[C---:B------:R-:W-:Y:S02]  /*21ab0*/  ISETP.LT.OR P0, PT, R0.reuse, 0x41, !P3 ;  /* 0x000000410000780c */ /* 0x040fe40005f01670 */
[C---:B------:R-:W-:Y:S02]  /*21ac0*/  ISETP.LT.OR P4, PT, R0.reuse, 0x42, !P3 ;  /* 0x000000420000780c */ /* 0x040fe40005f81670 */
[----:B------:R-:W-:Y:S01]  /*21ad0*/  ISETP.LT.OR P6, PT, R0, 0x42, !P2 ;  /* 0x000000420000780c */ /* 0x000fe200057c1670 */
[----:B-----5:R-:W-:Y:S01]  /*21ae0*/  FMUL R15, R15, R2 ;  /* 0x000000020f0f7220 */ /* 0x020fe20000400000 */
[----:B------:R-:W-:-:S05]  /*21af0*/  F2FP.SATFINITE.E5M2.F32.PACK_AB_MERGE_C R12, RZ, R12, RZ ;  /* 0x0000000cff0c723e */ /* 0x000fca00048060ff */
[----:B------:R0:W-:Y:S01]  /*21b00*/  @!P1 STG.E.U8 desc[UR36][R8.64+0x39], R17 ;  /* 0x0000391108009986 */ /* 0x0001e2000c101124 */
[----:B------:R-:W-:-:S03]  /*21b10*/  F2FP.SATFINITE.E5M2.F32.PACK_AB_MERGE_C R15, RZ, R15, RZ ;  /* 0x0000000fff0f723e */ /* 0x000fc600048060ff */
[----:B------:R-:W-:Y:S04]  /*21b20*/  @!P4 STG.E.U8 desc[UR36][R10.64+0x41], R12 ;  /* 0x0000410c0a00c986 */ /* 0x000fe8000c101124 */
[----:B0-----:R-:W3:Y:S04]  /*21b30*/  LDL.LU R17, [R1+0x98] ;  /* 0x0000980001117983 */ /* 0x001ee80000300800 */
[----:B------:R-:W-:Y:S01]  /*21b40*/  @!P0 STG.E.U8 desc[UR36][R10.64+0x40], R15 ;  /* 0x0000400f0a008986 */ /* 0x000fe2000c101124 */
[----:B--2---:R-:W-:-:S05]  /*21b50*/  FMUL R14, R14, R2 ;  /* 0x000000020e0e7220 */ /* 0x004fca0000400000 */
[----:B------:R-:W-:-:S05]  /*21b60*/  F2FP.SATFINITE.E5M2.F32.PACK_AB_MERGE_C R14, RZ, R14, RZ ;  /* 0x0000000eff0e723e */ /* 0x000fca00048060ff */
[----:B------:R0:W-:Y:S04]  /*21b70*/  @!P6 STG.E.U8 desc[UR36][R8.64+0x41], R14 ;  /* 0x0000410e0800e986 */ /* 0x0001e8000c101124 */
[----:B0-----:R-:W2:Y:S01]  /*21b80*/  LDL.LU R14, [R1+0xa4] ;  /* 0x0000a400010e7983 */ /* 0x001ea20000300800 */
[C---:B------:R-:W-:Y:S02]  /*21b90*/  ISETP.LT.OR P5, PT, R0.reuse, 0x41, !P2 ;  /* 0x000000410000780c */ /* 0x040fe400057a1670 */
[----:B------:R-:W-:Y:S02]  /*21ba0*/  F2FP.SATFINITE.E5M2.F32.PACK_AB_MERGE_C R13, RZ, R13, RZ ;  /* 0x0000000dff0d723e */ /* 0x000fe400048060ff */
[C---:B------:R-:W-:Y:S02]  /*21bb0*/  ISETP.LT.OR P1, PT, R0.reuse, 0x49, !P3 ;  /* 0x000000490000780c */ /* 0x040fe40005f21670 */
[----:B------:R-:W-:-:S02]  /*21bc0*/  ISETP.LT.OR P4, PT, R0, 0x4a, !P3 ;  /* 0x0000004a0000780c */ /* 0x000fc40005f81670 */
[----:B------:R-:W-:Y:S01]  /*21bd0*/  ISETP.LT.OR P6, PT, R0, 0x4a, !P2 ;  /* 0x0000004a0000780c */ /* 0x000fe200057c1670 */
[----:B------:R-:W-:Y:S01]  /*21be0*/  FMUL R18, R18, R2 ;  /* 0x0000000212127220 */ /* 0x000fe20000400000 */
[----:B------:R-:W-:-:S03]  /*21bf0*/  ISETP.LT.OR P0, PT, R0, 0x51, !P3 ;  /* 0x000000510000780c */ /* 0x000fc60005f01670 */
[----:B------:R0:W-:Y:S01]  /*21c00*/  @!P5 STG.E.U8 desc[UR36][R8.64+0x40], R13 ;  /* 0x0000400d0800d986 */ /* 0x0001e2000c101124 */
[----:B------:R-:W-:Y:S01]  /*21c10*/  ISETP.LT.OR P5, PT, R0, 0x49, !P2 ;  /* 0x000000490000780c */ /* 0x000fe200057a1670 */
[-C--:B------:R-:W-:Y:S01]  /*21c20*/  FMUL R19, R19, R2.reuse ;  /* 0x0000000213137220 */ /* 0x080fe20000400000 */
[-C--:B---3--:R-:W-:Y:S01]  /*21c30*/  FMUL R17, R17, R2.reuse ;  /* 0x0000000211117220 */ /* 0x088fe20000400000 */
[-C--:B------:R-:W-:Y:S01]  /*21c40*/  FMUL R15, R23, R2.reuse ;  /* 0x00000002170f7220 */ /* 0x080fe20000400000 */
[----:B------:R-:W-:Y:S02]  /*21c50*/  FMUL R12, R21, R2 ;  /* 0x00000002150c7220 */ /* 0x000fe40000400000 */
[----:B------:R-:W-:Y:S02]  /*21c60*/  F2FP.SATFINITE.E5M2.F32.PACK_AB_MERGE_C R19, RZ, R19, RZ ;  /* 0x00000013ff13723e */ /* 0x000fe400048060ff */
[----:B------:R-:W-:Y:S02]  /*21c70*/  F2FP.SATFINITE.E5M2.F32.PACK_AB_MERGE_C R17, RZ, R17, RZ ;  /* 0x00000011ff11723e */ /* 0x000fe400048060ff */
[----:B------:R-:W-:-:S02]  /*21c80*/  F2FP.SATFINITE.E5M2.F32.PACK_AB_MERGE_C R21, RZ, R15, RZ ;  /* 0x0000000fff15723e */ /* 0x000fc400048060ff */
[----:B0-----:R-:W-:Y:S02]  /*21c90*/  F2FP.SATFINITE.E5M2.F32.PACK_AB_MERGE_C R13, RZ, R18, RZ ;  /* 0x00000012ff0d723e */ /* 0x001fe400048060ff */
[----:B------:R-:W-:Y:S01]  /*21ca0*/  F2FP.SATFINITE.E5M2.F32.PACK_AB_MERGE_C R23, RZ, R12, RZ ;  /* 0x0000000cff17723e */ /* 0x000fe200048060ff */
[----:B------:R-:W-:Y:S01]  /*21cb0*/  @!P4 STG.E.U8 desc[UR36][R10.64+0x49], R19 ;  /* 0x000049130a00c986 */ /* 0x000fe2000c101124 */
[----:B------:R-:W-:-:S03]  /*21cc0*/  ISETP.LT.OR P4, PT, R0, 0x52, !P2 ;  /* 0x000000520000780c */ /* 0x000fc60005781670 */
[----:B------:R0:W-:Y:S01]  /*21cd0*/  @!P1 STG.E.U8 desc[UR36][R10.64+0x48], R13 ;  /* 0x0000480d0a009986 */ /* 0x0001e2000c101124 */
[----:B------:R-:W-:-:S03]  /*21ce0*/  ISETP.LT.OR P1, PT, R0, 0x52, !P3 ;  /* 0x000000520000780c */ /* 0x000fc60005f21670 */
[----:B------:R-:W-:Y:S01]  /*21cf0*/  @!P5 STG.E.U8 desc[UR36][R8.64+0x48], R17 ;  /* 0x000048110800d986 */ /* 0x000fe2000c101124 */
[----:B------:R-:W-:-:S03]  /*21d00*/  ISETP.LT.OR P5, PT, R0, 0x59, !P3 ;  /* 0x000000590000780c */ /* 0x000fc60005fa1670 */
[----:B------:R1:W-:Y:S01]  /*21d10*/  @!P6 STG.E.U8 desc[UR36][R8.64+0x49], R21 ;  /* 0x000049150800e986 */ /* 0x0003e2000c101124 */
[----:B------:R-:W-:-:S03]  /*21d20*/  ISETP.LT.OR P6, PT, R0, 0x5a, !P3 ;  /* 0x0000005a0000780c */ /* 0x000fc60005fc1670 */
[----:B------:R3:W-:Y:S01]  /*21d30*/  @!P0 STG.E.U8 desc[UR36][R10.64+0x50], R23 ;  /* 0x000050170a008986 */ /* 0x0007e2000c101124 */
[----:B------:R-:W-:Y:S01]  /*21d40*/  ISETP.LT.OR P0, PT, R0, 0x51, !P2 ;  /* 0x000000510000780c */ /* 0x000fe20005701670 */
[-C--:B0-----:R-:W-:Y:S01]  /*21d50*/  FMUL R13, R234, R2.reuse ;  /* 0x00000002ea0d7220 */ /* 0x081fe20000400000 */
[----:B------:R-:W-:-:S04]  /*21d60*/  FMUL R15, R233, R2 ;  /* 0x00000002e90f7220 */ /* 0x000fc80000400000 */
[----:B-1----:R-:W-:Y:S02]  /*21d70*/  F2FP.SATFINITE.E5M2.F32.PACK_AB_MERGE_C R21, RZ, R13, RZ ;  /* 0x0000000dff15723e */ /* 0x002fe400048060ff */
[----:B---3--:R-:W-:Y:S01]  /*21d80*/  F2FP.SATFINITE.E5M2.F32.PACK_AB_MERGE_C R23, RZ, R15, RZ ;  /* 0x0000000fff17723e */ /* 0x008fe200048060ff */
[-C--:B------:R-:W-:Y:S01]  /*21d90*/  FMUL R13, R231, R2.reuse ;  /* 0x00000002e70d7220 */ /* 0x080fe20000400000 */
[-C--:B------:R-:W-:Y:S01]  /*21da0*/  FMUL R15, R229, R2.reuse ;  /* 0x00000002e50f7220 */ /* 0x080fe20000400000 */
[-C--:B--2---:R-:W-:Y:S01]  /*21db0*/  FMUL R12, R14, R2.reuse ;  /* 0x000000020e0c7220 */ /* 0x084fe20000400000 */
[----:B------:R-:W-:-:S04]  /*21dc0*/  FMUL R14, R235, R2 ;  /* 0x00000002eb0e7220 */ /* 0x000fc80000400000 */
[----:B------:R-:W-:Y:S01]  /*21dd0*/  F2FP.SATFINITE.E5M2.F32.PACK_AB_MERGE_C R17, RZ, R12, RZ ;  /* 0x0000000cff11723e */ /* 0x000fe200048060ff */
[----:B------:R-:W-:Y:S01]  /*21de0*/  FMUL R12, R153, R2 ;  /* 0x00000002990c7220 */ /* 0x000fe20000400000 */
[----:B------:R-:W-:-:S04]  /*21df0*/  F2FP.SATFINITE.E5M2.F32.PACK_AB_MERGE_C R19, RZ, R14, RZ ;  /* 0x0000000eff13723e */ /* 0x000fc800048060ff */
[----:B------:R-:W-:Y:S01]  /*21e00*/  F2FP.SATFINITE.E5M2.F32.PACK_AB_MERGE_C R153, RZ, R12, RZ ;  /* 0x0000000cff99723e */ /* 0x000fe200048060ff */
[----:B------:R0:W-:Y:S01]  /*21e10*/  @!P1 STG.E.U8 desc[UR36][R10.64+0x51], R17 ;  /* 0x000051110a009986 */ /* 0x0001e2000c101124 */
[----:B------:R-:W-:Y:S01]  /*21e20*/  FMUL R12, R232, R2 ;  /* 0x00000002e80c7220 */ /* 0x000fe20000400000 */
[C---:B------:R-:W-:Y:S02]  /*21e30*/  ISETP.LT.OR P1, PT, R0.reuse, 0x59, !P2 ;  /* 0x000000590000780c */ /* 0x040fe40005721670 */
[----:B------:R1:W-:Y:S01]  /*21e40*/  @!P0 STG.E.U8 desc[UR36][R8.64+0x50], R19 ;  /* 0x0000501308008986 */ /* 0x0003e2000c101124 */
[----:B------:R-:W-:-:S03]  /*21e50*/  ISETP.LT.OR P0, PT, R0, 0x61, !P2 ;  /* 0x000000610000780c */ /* 0x000fc60005701670 */
[----:B------:R2:W-:Y:S01]  /*21e60*/  @!P4 STG.E.U8 desc[UR36][R8.64+0x51], R21 ;  /* 0x000051150800c986 */ /* 0x0005e2000c101124 */
[----:B------:R-:W-:-:S03]  /*21e70*/  ISETP.LT.OR P4, PT, R0, 0x5a, !P2 ;  /* 0x0000005a0000780c */ /* 0x000fc60005781670 */
[----:B------:R3:W-:Y:S01]  /*21e80*/  @!P5 STG.E.U8 desc[UR36][R10.64+0x58], R23 ;  /* 0x000058170a00d986 */ /* 0x0007e2000c101124 */
[----:B------:R-:W-:-:S03]  /*21e90*/  ISETP.LT.OR P5, PT, R0, 0x61, !P3 ;  /* 0x000000610000780c */ /* 0x000fc60005fa1670 */
[----:B------:R4:W-:Y:S01]  /*21ea0*/  @!P6 STG.E.U8 desc[UR36][R10.64+0x59], R153 ;  /* 0x000059990a00e986 */ /* 0x0009e2000c101124 */
[----:B------:R-:W-:Y:S01]  /*21eb0*/  ISETP.LT.OR P6, PT, R0, 0x62, !P3 ;  /* 0x000000620000780c */ /* 0x000fe20005fc1670 */
[----:B------:R-:W-:Y:S01]  /*21ec0*/  FMUL R14, R230, R2 ;  /* 0x00000002e60e7220 */ /* 0x000fe20000400000 */
[----:B0-----:R-:W-:Y:S01]  /*21ed0*/  F2FP.SATFINITE.E5M2.F32.PACK_AB_MERGE_C R17, RZ, R12, RZ ;  /* 0x0000000cff11723e */ /* 0x001fe200048060ff */
[----:B------:R-:W-:Y:S01]  /*21ee0*/  FMUL R12, R228, R2 ;  /* 0x00000002e40c7220 */ /* 0x000fe20000400000 */
[----:B-1----:R-:W-:Y:S02]  /*21ef0*/  F2FP.SATFINITE.E5M2.F32.PACK_AB_MERGE_C R19, RZ, R13, RZ ;  /* 0x0000000dff13723e */ /* 0x002fe400048060ff */
[----:B--2---:R-:W-:Y:S02]  /*21f00*/  F2FP.SATFINITE.E5M2.F32.PACK_AB_MERGE_C R21, RZ, R14, RZ ;  /* 0x0000000eff15723e */ /* 0x004fe400048060ff */
[----:B---3--:R-:W-:Y:S02]  /*21f10*/  F2FP.SATFINITE.E5M2.F32.PACK_AB_MERGE_C R23, RZ, R15, RZ ;  /* 0x0000000fff17723e */ /* 0x008fe400048060ff */
[----:B----4-:R-:W-:Y:S01]  /*21f20*/  F2FP.SATFINITE.E5M2.F32.PACK_AB_MERGE_C R153, RZ, R12, RZ ;  /* 0x0000000cff99723e */ /* 0x010fe200048060ff */
[----:B------:R0:W-:Y:S01]  /*21f30*/  @!P1 STG.E.U8 desc[UR36][R8.64+0x58], R17 ;  /* 0x0000581108009986 */ /* 0x0001e2000c101124 */
[----:B------:R-:W-:Y:S01]  /*21f40*/  FMUL R12, R227, R2 ;  /* 0x00000002e30c7220 */ /* 0x000fe20000400000 */
[----:B------:R-:W-:-:S02]  /*21f50*/  ISETP.LT.OR P1, PT, R0, 0x62, !P2 ;  /* 0x000000620000780c */ /* 0x000fc40005721670 */
        /* <DEDUP_REMOVED lines=8> */
[-C--:B------:R-:W-:Y:S01]  /*21fe0*/  FMUL R13, R226, R2.reuse ;  /* 0x00000002e20d7220 */ /* 0x080fe20000400000 */
[----:B------:R-:W-:Y:S01]  /*21ff0*/  FMUL R14, R225, R2 ;  /* 0x00000002e10e7220 */ /* 0x000fe20000400000 */
[----:B0-----:R-:W-:Y:S01]  /*22000*/  F2FP.SATFINITE.E5M2.F32.PACK_AB_MERGE_C R17, RZ, R12, RZ ;  /* 0x0000000cff11723e */ /* 0x001fe200048060ff */
[-C--:B------:R-:W-:Y:S01]  /*22010*/  FMUL R15, R224, R2.reuse ;  /* 0x00000002e00f7220 */ /* 0x080fe20000400000 */
[----:B------:R-:W-:Y:S01]  /*22020*/  FMUL R12, R223, R2 ;  /* 0x00000002df0c7220 */ /* 0x000fe20000400000 */
[----:B-1----:R-:W-:Y:S02]  /*22030*/  F2FP.SATFINITE.E5M2.F32.PACK_AB_MERGE_C R19, RZ, R13, RZ ;  /* 0x0000000dff13723e */ /* 0x002fe400048060ff */
[----:B--2---:R-:W-:Y:S02]  /*22040*/  F2FP.SATFINITE.E5M2.F32.PACK_AB_MERGE_C R21, RZ, R14, RZ ;  /* 0x0000000eff15723e */ /* 0x004fe400048060ff */
[----:B---3--:R-:W-:-:S02]  /*22050*/  F2FP.SATFINITE.E5M2.F32.PACK_AB_MERGE_C R23, RZ, R15, RZ ;  /* 0x0000000fff17723e */ /* 0x008fc400048060ff */
[----:B----4-:R-:W-:Y:S01]  /*22060*/  F2FP.SATFINITE.E5M2.F32.PACK_AB_MERGE_C R153, RZ, R12, RZ ;  /* 0x0000000cff99723e */ /* 0x010fe200048060ff */
        /* <DEDUP_REMOVED lines=12> */
[-C--:B------:R-:W-:Y:S01]  /*22130*/  FMUL R14, R220, R2.reuse ;  /* 0x00000002dc0e7220 */ /* 0x080fe20000400000 */
[----:B------:R-:W-:Y:S01]  /*22140*/  FMUL R15, R219, R2 ;  /* 0x00000002db0f7220 */ /* 0x000fe20000400000 */
[----:B0-----:R-:W-:Y:S01]  /*22150*/  F2FP.SATFINITE.E5M2.F32.PACK_AB_MERGE_C R17, RZ, R12, RZ ;  /* 0x0000000cff11723e */ /* 0x001fe200048060ff */
        /* <DEDUP_REMOVED lines=166> */
[----:B------:R-:W-:-:S03]  /*22bc0*/  ISETP.LT.OR P1, PT, R0, 0xca, !P3 ;  /* 0x000000ca0000780c */ /* 0x000fc60005f21670 */
[----:B------:R1:W-:Y:S01]  /*22bd0*/  @!P4 STG.E.U8 desc[UR36][R10.64+0xc1], R19 ;  /* 0x0000c1130a00c986 */ /* 0x0003e2000c101124 */
[----:B------:R-:W-:-:S03]  /*22be0*/  ISETP.LT.OR P4, PT, R0, 0xca, !P2 ;  /* 0x000000ca0000780c */ /* 0x000fc60005781670 */
[----:B------:R2:W-:Y:S01]  /*22bf0*/  @!P5 STG.E.U8 desc[UR36][R8.64+0xc0], R21 ;  /* 0x0000c0150800d986 */ /* 0x0005e2000c101124 */
[----:B------:R-:W-:-:S03]  /*22c00*/  FMUL R12, R177, R2 ;  /* 0x00000002b10c7220 */ /* 0x000fc60000400000 */
[----:B------:R3:W-:Y:S01]  /*22c10*/  @!P6 STG.E.U8 desc[UR36][R8.64+0xc1], R23 ;  /* 0x0000c1170800e986 */ /* 0x0007e2000c101124 */
[----:B------:R-:W-:-:S03]  /*22c20*/  ISETP.LT.OR P5, PT, R0, 0xd1, !P3 ;  /* 0x000000d10000780c */ /* 0x000fc60005fa1670 */
[----:B------:R4:W-:Y:S01]  /*22c30*/  @!P0 STG.E.U8 desc[UR36][R10.64+0xc8], R153 ;  /* 0x0000c8990a008986 */ /* 0x0009e2000c101124 */
[----:B------:R-:W-:Y:S01]  /*22c40*/  ISETP.LT.OR P0, PT, R0, 0xc9, !P2 ;  /* 0x000000c90000780c */ /* 0x000fe20005701670 */
[-C--:B------:R-:W-:Y:S01]  /*22c50*/  FMUL R13, R176, R2.reuse ;  /* 0x00000002b00d7220 */ /* 0x080fe20000400000 */
[-C--:B------:R-:W-:Y:S01]  /*22c60*/  FMUL R14, R175, R2.reuse ;  /* 0x00000002af0e7220 */ /* 0x080fe20000400000 */
[----:B------:R-:W-:Y:S01]  /*22c70*/  ISETP.LT.OR P6, PT, R0, 0xd2, !P3 ;  /* 0x000000d20000780c */ /* 0x000fe20005fc1670 */
[----:B------:R-:W-:Y:S01]  /*22c80*/  FMUL R15, R174, R2 ;  /* 0x00000002ae0f7220 */ /* 0x000fe20000400000 */
[----:B0-----:R-:W-:Y:S01]  /*22c90*/  F2FP.SATFINITE.E5M2.F32.PACK_AB_MERGE_C R17, RZ, R12, RZ ;  /* 0x0000000cff11723e */ /* 0x001fe200048060ff */
[----:B------:R-:W-:Y:S01]  /*22ca0*/  FMUL R12, R173, R2 ;  /* 0x00000002ad0c7220 */ /* 0x000fe20000400000 */
[----:B-1----:R-:W-:Y:S02]  /*22cb0*/  F2FP.SATFINITE.E5M2.F32.PACK_AB_MERGE_C R19, RZ, R13, RZ ;  /* 0x0000000dff13723e */ /* 0x002fe400048060ff */
[----:B--2---:R-:W-:-:S02]  /*22cc0*/  F2FP.SATFINITE.E5M2.F32.PACK_AB_MERGE_C R21, RZ, R14, RZ ;  /* 0x0000000eff15723e */ /* 0x004fc400048060ff */
[----:B---3--:R-:W-:Y:S01]  /*22cd0*/  F2FP.SATFINITE.E5M2.F32.PACK_AB_MERGE_C R23, RZ, R15, RZ ;  /* 0x0000000fff17723e */ /* 0x008fe200048060ff */
[----:B------:R0:W-:Y:S01]  /*22ce0*/  @!P1 STG.E.U8 desc[UR36][R10.64+0xc9], R17 ;  /* 0x0000c9110a009986 */ /* 0x0001e2000c101124 */
[----:B----4-:R-:W-:Y:S02]  /*22cf0*/  F2FP.SATFINITE.E5M2.F32.PACK_AB_MERGE_C R153, RZ, R12, RZ ;  /* 0x0000000cff99723e */ /* 0x010fe400048060ff */
[----:B------:R-:W-:Y:S01]  /*22d00*/  ISETP.LT.OR P1, PT, R0, 0xd1, !P2 ;  /* 0x000000d10000780c */ /* 0x000fe20005721670 */
        /* <DEDUP_REMOVED lines=8> */
[----:B------:R4:W-:Y:S01]  /*22d90*/  @!P6 STG.E.U8 desc[UR36][R10.64+0xd1], R153 ;  /* 0x0000d1990a00e986 */ /* 0x0009e2000c101124 */
[----:B------:R-:W-:Y:S01]  /*22da0*/  ISETP.LT.OR P6, PT, R0, 0xda, !P3 ;  /* 0x000000da0000780c */ /* 0x000fe20005fc1670 */
[----:B------:R-:W-:Y:S01]  /*22db0*/  FMUL R15, R169, R2 ;  /* 0x00000002a90f7220 */ /* 0x000fe20000400000 */
[----:B0-----:R-:W-:Y:S02]  /*22dc0*/  F2FP.SATFINITE.E5M2.F32.PACK_AB_MERGE_C R17, RZ, R12, RZ ;  /* 0x0000000cff11723e */ /* 0x001fe400048060ff */
[----:B-1----:R-:W-:Y:S01]  /*22dd0*/  F2FP.SATFINITE.E5M2.F32.PACK_AB_MERGE_C R19, RZ, R13, RZ ;  /* 0x0000000dff13723e */ /* 0x002fe200048060ff */
[----:B------:R-:W-:Y:S01]  /*22de0*/  FMUL R12, R168, R2 ;  /* 0x00000002a80c7220 */ /* 0x000fe20000400000 */
[----:B--2---:R-:W-:Y:S01]  /*22df0*/  F2FP.SATFINITE.E5M2.F32.PACK_AB_MERGE_C R21, RZ, R14, RZ ;  /* 0x0000000eff15723e */ /* 0x004fe200048060ff */
[----:B------:R0:W-:Y:S01]  /*22e00*/  @!P1 STG.E.U8 desc[UR36][R8.64+0xd0], R17 ;  /* 0x0000d01108009986 */ /* 0x0001e2000c101124 */
[----:B---3--:R-:W-:-:S02]  /*22e10*/  F2FP.SATFINITE.E5M2.F32.PACK_AB_MERGE_C R23, RZ, R15, RZ ;  /* 0x0000000fff17723e */ /* 0x008fc400048060ff */
[C---:B------:R-:W-:Y:S01]  /*22e20*/  ISETP.LT.OR P0, PT, R0.reuse, 0xd9, !P2 ;  /* 0x000000d90000780c */ /* 0x040fe20005701670 */
[----:B------:R1:W-:Y:S01]  /*22e30*/  @!P4 STG.E.U8 desc[UR36][R8.64+0xd1], R19 ;  /* 0x0000d1130800c986 */ /* 0x0003e2000c101124 */
[C---:B------:R-:W-:Y:S02]  /*22e40*/  ISETP.LT.OR P1, PT, R0.reuse, 0xda, !P2 ;  /* 0x000000da0000780c */ /* 0x040fe40005721670 */
[C---:B------:R-:W-:Y:S01]  /*22e50*/  ISETP.LT.OR P4, PT, R0.reuse, 0xe1, !P3 ;  /* 0x000000e10000780c */ /* 0x040fe20005f81670 */
[----:B------:R2:W-:Y:S01]  /*22e60*/  @!P5 STG.E.U8 desc[UR36][R10.64+0xd8], R21 ;  /* 0x0000d8150a00d986 */ /* 0x0005e2000c101124 */
[----:B----4-:R-:W-:Y:S01]  /*22e70*/  F2FP.SATFINITE.E5M2.F32.PACK_AB_MERGE_C R153, RZ, R12, RZ ;  /* 0x0000000cff99723e */ /* 0x010fe200048060ff */
[-C--:B------:R-:W-:Y:S01]  /*22e80*/  FMUL R12, R167, R2.reuse ;  /* 0x00000002a70c7220 */ /* 0x080fe20000400000 */
[----:B------:R-:W-:Y:S01]  /*22e90*/  ISETP.LT.OR P5, PT, R0, 0xe2, !P3 ;  /* 0x000000e20000780c */ /* 0x000fe20005fa1670 */
[----:B------:R3:W-:Y:S01]  /*22ea0*/  @!P6 STG.E.U8 desc[UR36][R10.64+0xd9], R23 ;  /* 0x0000d9170a00e986 */ /* 0x0007e2000c101124 */
[-C--:B------:R-:W-:Y:S01]  /*22eb0*/  FMUL R13, R166, R2.reuse ;  /* 0x00000002a60d7220 */ /* 0x080fe20000400000 */
[----:B------:R-:W-:Y:S01]  /*22ec0*/  ISETP.LT.OR P6, PT, R0, 0xe1, !P2 ;  /* 0x000000e10000780c */ /* 0x000fe200057c1670 */
[-C--:B------:R-:W-:Y:S01]  /*22ed0*/  FMUL R14, R165, R2.reuse ;  /* 0x00000002a50e7220 */ /* 0x080fe20000400000 */
[----:B------:R-:W-:Y:S01]  /*22ee0*/  FMUL R15, R164, R2 ;  /* 0x00000002a40f7220 */ /* 0x000fe20000400000 */
[----:B0-----:R-:W-:-:S02]  /*22ef0*/  F2FP.SATFINITE.E5M2.F32.PACK_AB_MERGE_C R17, RZ, R12, RZ ;  /* 0x0000000cff11723e */ /* 0x001fc400048060ff */
[----:B-1----:R-:W-:Y:S02]  /*22f00*/  F2FP.SATFINITE.E5M2.F32.PACK_AB_MERGE_C R19, RZ, R13, RZ ;  /* 0x0000000dff13723e */ /* 0x002fe400048060ff */
[----:B--2---:R-:W-:Y:S01]  /*22f10*/  F2FP.SATFINITE.E5M2.F32.PACK_AB_MERGE_C R21, RZ, R14, RZ ;  /* 0x0000000eff15723e */ /* 0x004fe200048060ff */
[----:B------:R-:W-:Y:S01]  /*22f20*/  FMUL R12, R163, R2 ;  /* 0x00000002a30c7220 */ /* 0x000fe20000400000 */
[----:B------:R0:W-:Y:S01]  /*22f30*/  @!P0 STG.E.U8 desc[UR36][R8.64+0xd8], R153 ;  /* 0x0000d89908008986 */ /* 0x0001e2000c101124 */
[----:B---3--:R-:W-:Y:S02]  /*22f40*/  F2FP.SATFINITE.E5M2.F32.PACK_AB_MERGE_C R23, RZ, R15, RZ ;  /* 0x0000000fff17723e */ /* 0x008fe400048060ff */
[C---:B------:R-:W-:Y:S01]  /*22f50*/  ISETP.LT.OR P0, PT, R0.reuse, 0xe2, !P2 ;  /* 0x000000e20000780c */ /* 0x040fe20005701670 */
[----:B------:R-:W-:Y:S04]  /*22f60*/  @!P1 STG.E.U8 desc[UR36][R8.64+0xd9], R17 ;  /* 0x0000d91108009986 */ /* 0x000fe8000c101124 */
[----:B------:R1:W-:Y:S01]  /*22f70*/  @!P4 STG.E.U8 desc[UR36][R10.64+0xe0], R19 ;  /* 0x0000e0130a00c986 */ /* 0x0003e2000c101124 */
[----:B------:R-:W-:-:S03]  /*22f80*/  ISETP.LT.OR P4, PT, R0, 0xe9, !P3 ;  /* 0x000000e90000780c */ /* 0x000fc60005f81670 */
[----:B------:R2:W-:Y:S01]  /*22f90*/  @!P5 STG.E.U8 desc[UR36][R10.64+0xe1], R21 ;  /* 0x0000e1150a00d986 */ /* 0x0005e2000c101124 */
[----:B------:R-:W-:Y:S02]  /*22fa0*/  ISETP.LT.OR P5, PT, R0, 0xea, !P3 ;  /* 0x000000ea0000780c */ /* 0x000fe40005fa1670 */
[----:B0-----:R-:W-:Y:S01]  /*22fb0*/  F2FP.SATFINITE.E5M2.F32.PACK_AB_MERGE_C R153, RZ, R12, RZ ;  /* 0x0000000cff99723e */ /* 0x001fe200048060ff */
[----:B------:R0:W-:Y:S01]  /*22fc0*/  @!P6 STG.E.U8 desc[UR36][R8.64+0xe0], R23 ;  /* 0x0000e0170800e986 */ /* 0x0001e2000c101124 */
[-C--:B------:R-:W-:Y:S01]  /*22fd0*/  FMUL R12, R162, R2.reuse ;  /* 0x00000002a20c7220 */ /* 0x080fe20000400000 */
[----:B------:R-:W-:Y:S01]  /*22fe0*/  ISETP.LT.OR P6, PT, R0, 0xe9, !P2 ;  /* 0x000000e90000780c */ /* 0x000fe200057c1670 */
[-C--:B------:R-:W-:Y:S01]  /*22ff0*/  FMUL R13, R161, R2.reuse ;  /* 0x00000002a10d7220 */ /* 0x080fe20000400000 */
[----:B------:R-:W-:Y:S02]  /*23000*/  FMUL R14, R160, R2 ;  /* 0x00000002a00e7220 */ /* 0x000fe40000400000 */
[----:B-1----:R-:W-:-:S02]  /*23010*/  F2FP.SATFINITE.E5M2.F32.PACK_AB_MERGE_C R19, RZ, R12, RZ ;  /* 0x0000000cff13723e */ /* 0x002fc400048060ff */
[----:B--2---:R-:W-:Y:S01]  /*23020*/  F2FP.SATFINITE.E5M2.F32.PACK_AB_MERGE_C R21, RZ, R13, RZ ;  /* 0x0000000dff15723e */ /* 0x004fe200048060ff */
[----:B------:R-:W-:Y:S01]  /*23030*/  @!P0 STG.E.U8 desc[UR36][R8.64+0xe1], R153 ;  /* 0x0000e19908008986 */ /* 0x000fe2000c101124 */
[C---:B------:R-:W-:Y:S02]  /*23040*/  ISETP.LT.OR P0, PT, R0.reuse, 0xea, !P2 ;  /* 0x000000ea0000780c */ /* 0x040fe40005701670 */
[----:B0-----:R-:W-:Y:S01]  /*23050*/  F2FP.SATFINITE.E5M2.F32.PACK_AB_MERGE_C R23, RZ, R14, RZ ;  /* 0x0000000eff17723e */ /* 0x001fe200048060ff */
[----:B------:R0:W-:Y:S01]  /*23060*/  @!P4 STG.E.U8 desc[UR36][R10.64+0xe8], R19 ;  /* 0x0000e8130a00c986 */ /* 0x0001e2000c101124 */
[C---:B------:R-:W-:Y:S02]  /*23070*/  ISETP.LT.OR P1, PT, R0.reuse, 0xf1, !P3 ;  /* 0x000000f10000780c */ /* 0x040fe40005f21670 */
[C---:B------:R-:W-:Y:S01]  /*23080*/  ISETP.LT.OR P4, PT, R0.reuse, 0xf2, !P3 ;  /* 0x000000f20000780c */ /* 0x040fe20005f81670 */
[----:B------:R1:W-:Y:S01]  /*23090*/  @!P5 STG.E.U8 desc[UR36][R10.64+0xe9], R21 ;  /* 0x0000e9150a00d986 */ /* 0x0003e2000c101124 */
[----:B------:R-:W-:Y:S01]  /*230a0*/  ISETP.LT.OR P5, PT, R0, 0xf1, !P2 ;  /* 0x000000f10000780c */ /* 0x000fe200057a1670 */
[-C--:B------:R-:W-:Y:S01]  /*230b0*/  FMUL R15, R159, R2.reuse ;  /* 0x000000029f0f7220 */ /* 0x080fe20000400000 */
[-C--:B------:R-:W-:Y:S01]  /*230c0*/  FMUL R17, R158, R2.reuse ;  /* 0x000000029e117220 */ /* 0x080fe20000400000 */
[----:B------:R2:W-:Y:S01]  /*230d0*/  @!P6 STG.E.U8 desc[UR36][R8.64+0xe8], R23 ;  /* 0x0000e8170800e986 */ /* 0x0005e2000c101124 */
[-C--:B------:R-:W-:Y:S01]  /*230e0*/  FMUL R12, R157, R2.reuse ;  /* 0x000000029d0c7220 */ /* 0x080fe20000400000 */
[----:B------:R-:W-:Y:S01]  /*230f0*/  ISETP.LT.OR P6, PT, R0, 0xf2, !P2 ;  /* 0x000000f20000780c */ /* 0x000fe200057c1670 */
[-C--:B------:R-:W-:Y:S01]  /*23100*/  FMUL R13, R156, R2.reuse ;  /* 0x000000029c0d7220 */ /* 0x080fe20000400000 */
[----:B------:R-:W-:Y:S01]  /*23110*/  F2FP.SATFINITE.E5M2.F32.PACK_AB_MERGE_C R15, RZ, R15, RZ ;  /* 0x0000000fff0f723e */ /* 0x000fe200048060ff */
[----:B------:R-:W-:Y:S01]  /*23120*/  FMUL R14, R155, R2 ;  /* 0x000000029b0e7220 */ /* 0x000fe20000400000 */
[----:B------:R-:W-:-:S02]  /*23130*/  F2FP.SATFINITE.E5M2.F32.PACK_AB_MERGE_C R17, RZ, R17, RZ ;  /* 0x00000011ff11723e */ /* 0x000fc400048060ff */
[----:B0-----:R-:W-:Y:S02]  /*23140*/  F2FP.SATFINITE.E5M2.F32.PACK_AB_MERGE_C R19, RZ, R12, RZ ;  /* 0x0000000cff13723e */ /* 0x001fe400048060ff */
[----:B-1----:R-:W-:Y:S01]  /*23150*/  F2FP.SATFINITE.E5M2.F32.PACK_AB_MERGE_C R21, RZ, R13, RZ ;  /* 0x0000000dff15723e */ /* 0x002fe200048060ff */
[----:B------:R0:W-:Y:S01]  /*23160*/  @!P0 STG.E.U8 desc[UR36][R8.64+0xe9], R15 ;  /* 0x0000e90f08008986 */ /* 0x0001e2000c101124 */
[----:B--2---:R-:W-:-:S03]  /*23170*/  F2FP.SATFINITE.E5M2.F32.PACK_AB_MERGE_C R23, RZ, R14, RZ ;  /* 0x0000000eff17723e */ /* 0x004fc600048060ff */
[----:B------:R1:W-:Y:S01]  /*23180*/  @!P1 STG.E.U8 desc[UR36][R10.64+0xf0], R17 ;  /* 0x0000f0110a009986 */ /* 0x0003e2000c101124 */
[----:B------:R-:W-:-:S03]  /*23190*/  ISETP.GE.AND P1, PT, R3, 0x81, PT ;  /* 0x000000810300780c */ /* 0x000fc60003f26270 */
[----:B------:R2:W-:Y:S01]  /*231a0*/  @!P4 STG.E.U8 desc[UR36][R10.64+0xf1], R19 ;  /* 0x0000f1130a00c986 */ /* 0x0005e2000c101124 */
[C---:B------:R-:W-:Y:S02]  /*231b0*/  ISETP.LT.OR P4, PT, R0.reuse, 0xf9, !P3 ;  /* 0x000000f90000780c */ /* 0x040fe40005f81670 */
[C---:B------:R-:W-:Y:S01]  /*231c0*/  ISETP.LT.OR P3, PT, R0.reuse, 0xfa, !P3 ;  /* 0x000000fa0000780c */ /* 0x040fe20005f61670 */
[----:B------:R-:W-:Y:S01]  /*231d0*/  @!P5 STG.E.U8 desc[UR36][R8.64+0xf0], R21 ;  /* 0x0000f0150800d986 */ /* 0x000fe2000c101124 */
[C---:B------:R-:W-:Y:S02]  /*231e0*/  ISETP.LT.OR P5, PT, R0.reuse, 0xf9, !P2 ;  /* 0x000000f90000780c */ /* 0x040fe400057a1670 */
[----:B------:R-:W-:Y:S01]  /*231f0*/  ISETP.LT.OR P2, PT, R0, 0xfa, !P2 ;  /* 0x000000fa0000780c */ /* 0x000fe20005741670 */
[----:B------:R-:W-:Y:S01]  /*23200*/  @!P6 STG.E.U8 desc[UR36][R8.64+0xf1], R23 ;  /* 0x0000f1170800e986 */ /* 0x000fe2000c101124 */
[----:B------:R-:W-:Y:S01]  /*23210*/  ISETP.GE.AND P0, PT, R3, 0x89, PT ;  /* 0x000000890300780c */ /* 0x000fe20003f06270 */
[-C--:B------:R-:W-:Y:S01]  /*23220*/  FMUL R3, R154, R2.reuse ;  /* 0x000000029a037220 */ /* 0x080fe20000400000 */
[-C--:B------:R-:W-:Y:S01]  /*23230*/  FMUL R12, R152, R2.reuse ;  /* 0x00000002980c7220 */ /* 0x080fe20000400000 */
[----:B------:R-:W-:Y:S01]  /*23240*/  ISETP.LT.OR P6, PT, R0, 0x1, !P1 ;  /* 0x000000010000780c */ /* 0x000fe20004fc1670 */
[-C--:B------:R-:W-:Y:S01]  /*23250*/  FMUL R14, R20, R2.reuse ;  /* 0x00000002140e7220 */ /* 0x080fe20000400000 */
[-C--:B------:R-:W-:Y:S01]  /*23260*/  FMUL R13, R22, R2.reuse ;  /* 0x00000002160d7220 */ /* 0x080fe20000400000 */
[----:B------:R-:W-:Y:S01]  /*23270*/  FMUL R24, R24, R2 ;  /* 0x0000000218187220 */ /* 0x000fe20000400000 */
[----:B------:R-:W-:-:S02]  /*23280*/  F2FP.SATFINITE.E5M2.F32.PACK_AB_MERGE_C R3, RZ, R3, RZ ;  /* 0x00000003ff03723e */ /* 0x000fc400048060ff */
[----:B0-----:R-:W-:Y:S02]  /*23290*/  F2FP.SATFINITE.E5M2.F32.PACK_AB_MERGE_C R15, RZ, R12, RZ ;  /* 0x0000000cff0f723e */ /* 0x001fe400048060ff */
[----:B-1----:R-:W-:Y:S02]  /*232a0*/  F2FP.SATFINITE.E5M2.F32.PACK_AB_MERGE_C R17, RZ, R14, RZ ;  /* 0x0000000eff11723e */ /* 0x002fe400048060ff */
[----:B------:R-:W-:Y:S02]  /*232b0*/  F2FP.SATFINITE.E5M2.F32.PACK_AB_MERGE_C R13, RZ, R13, RZ ;  /* 0x0000000dff0d723e */ /* 0x000fe400048060ff */
[----:B--2---:R-:W-:Y:S01]  /*232c0*/  F2FP.SATFINITE.E5M2.F32.PACK_AB_MERGE_C R19, RZ, R24, RZ ;  /* 0x00000018ff13723e */ /* 0x004fe200048060ff */
[----:B------:R0:W-:Y:S01]  /*232d0*/  @!P4 STG.E.U8 desc[UR36][R10.64+0xf8], R3 ;  /* 0x0000f8030a00c986 */ /* 0x0001e2000c101124 */
[----:B------:R-:W-:-:S03]  /*232e0*/  ISETP.LT.OR P4, PT, R0, 0x2, !P0 ;  /* 0x000000020000780c */ /* 0x000fc60004781670 */
[----:B------:R-:W-:Y:S01]  /*232f0*/  @!P3 STG.E.U8 desc[UR36][R10.64+0xf9], R15 ;  /* 0x0000f90f0a00b986 */ /* 0x000fe2000c101124 */
[----:B------:R-:W-:-:S03]  /*23300*/  ISETP.LT.OR P3, PT, R0, 0x1, !P0 ;  /* 0x000000010000780c */ /* 0x000fc60004761670 */
[----:B------:R-:W-:Y:S01]  /*23310*/  @!P2 STG.E.U8 desc[UR36][R8.64+0xf9], R17 ;  /* 0x0000f9110800a986 */ /* 0x000fe2000c101124 */
[----:B------:R-:W-:-:S03]  /*23320*/  ISETP.LT.OR P2, PT, R0, 0x2, !P1 ;  /* 0x000000020000780c */ /* 0x000fc60004f41670 */
[----:B------:R1:W-:Y:S01]  /*23330*/  @!P5 STG.E.U8 desc[UR36][R8.64+0xf8], R13 ;  /* 0x0000f80d0800d986 */ /* 0x0003e2000c101124 */
[C---:B------:R-:W-:Y:S01]  /*23340*/  ISETP.LT.OR P5, PT, R0.reuse, 0x9, !P1 ;  /* 0x000000090000780c */ /* 0x040fe20004fa1670 */
[-C--:B------:R-:W-:Y:S02]  /*23350*/  FMUL R25, R25, R2.reuse ;  /* 0x0000000219197220 */ /* 0x080fe40000400000 */
[----:B------:R-:W-:Y:S01]  /*23360*/  @!P6 STG.E.U8 desc[UR36][R6.64], R19 ;  /* 0x000000130600e986 */ /* 0x000fe2000c101124 */
[----:B------:R-:W-:Y:S01]  /*23370*/  ISETP.LT.OR P6, PT, R0, 0xa, !P1 ;  /* 0x0000000a0000780c */ /* 0x000fe20004fc1670 */
[-C--:B------:R-:W-:Y:S01]  /*23380*/  FMUL R26, R26, R2.reuse ;  /* 0x000000021a1a7220 */ /* 0x080fe20000400000 */
[-C--:B------:R-:W-:Y:S01]  /*23390*/  FMUL R27, R27, R2.reuse ;  /* 0x000000021b1b7220 */ /* 0x080fe20000400000 */
[-C--:B------:R-:W-:Y:S01]  /*233a0*/  FMUL R28, R28, R2.reuse ;  /* 0x000000021c1c7220 */ /* 0x080fe20000400000 */
[----:B------:R-:W-:Y:S01]  /*233b0*/  FMUL R29, R29, R2 ;  /* 0x000000021d1d7220 */ /* 0x000fe20000400000 */
[----:B------:R-:W-:-:S02]  /*233c0*/  F2FP.SATFINITE.E5M2.F32.PACK_AB_MERGE_C R25, RZ, R25, RZ ;  /* 0x00000019ff19723e */ /* 0x000fc400048060ff */
[----:B0-----:R-:W-:Y:S02]  /*233d0*/  F2FP.SATFINITE.E5M2.F32.PACK_AB_MERGE_C R3, RZ, R26, RZ ;  /* 0x0000001aff03723e */ /* 0x001fe400048060ff */
[----:B------:R-:W-:Y:S02]  /*233e0*/  F2FP.SATFINITE.E5M2.F32.PACK_AB_MERGE_C R27, RZ, R27, RZ ;  /* 0x0000001bff1b723e */ /* 0x000fe400048060ff */
[----:B-1----:R-:W-:Y:S02]  /*233f0*/  F2FP.SATFINITE.E5M2.F32.PACK_AB_MERGE_C R9, RZ, R28, RZ ;  /* 0x0000001cff09723e */ /* 0x002fe400048060ff */
        /* <DEDUP_REMOVED lines=9> */
[----:B------:R-:W-:Y:S01]  /*23490*/  @!P6 STG.E.U8 desc[UR36][R6.64+0x9], R29 ;  /* 0x0000091d0600e986 */ /* 0x000fe2000c101124 */
[----:B------:R-:W-:Y:S01]  /*234a0*/  ISETP.LT.OR P6, PT, R0, 0x12, !P1 ;  /* 0x000000120000780c */ /* 0x000fe20004fc1670 */
[-C--:B------:R-:W-:Y:S01]  /*234b0*/  FMUL R30, R30, R2.reuse ;  /* 0x000000021e1e7220 */ /* 0x080fe20000400000 */
[-C--:B------:R-:W-:Y:S01]  /*234c0*/  FMUL R31, R31, R2.reuse ;  /* 0x000000021f1f7220 */ /* 0x080fe20000400000 */
[-C--:B------:R-:W-:Y:S01]  /*234d0*/  FMUL R32, R32, R2.reuse ;  /* 0x0000000220207220 */ /* 0x080fe20000400000 */
[-C--:B------:R-:W-:Y:S01]  /*234e0*/  FMUL R33, R33, R2.reuse ;  /* 0x0000000221217220 */ /* 0x080fe20000400000 */
[----:B------:R-:W-:Y:S01]  /*234f0*/  FMUL R34, R34, R2 ;  /* 0x0000000222227220 */ /* 0x000fe20000400000 */
[----:B0-----:R-:W-:Y:S02]  /*23500*/  F2FP.SATFINITE.E5M2.F32.PACK_AB_MERGE_C R3, RZ, R30, RZ ;  /* 0x0000001eff03723e */ /* 0x001fe400048060ff */
[----:B------:R-:W-:Y:S02]  /*23510*/  F2FP.SATFINITE.E5M2.F32.PACK_AB_MERGE_C R31, RZ, R31, RZ ;  /* 0x0000001fff1f723e */ /* 0x000fe400048060ff */
[----:B-1----:R-:W-:-:S02]  /*23520*/  F2FP.SATFINITE.E5M2.F32.PACK_AB_MERGE_C R9, RZ, R32, RZ ;  /* 0x00000020ff09723e */ /* 0x002fc400048060ff */
[----:B------:R-:W-:Y:S02]  /*23530*/  F2FP.SATFINITE.E5M2.F32.PACK_AB_MERGE_C R33, RZ, R33, RZ ;  /* 0x00000021ff21723e */ /* 0x000fe400048060ff */
[----:B------:R-:W-:Y:S01]  /*23540*/  F2FP.SATFINITE.E5M2.F32.PACK_AB_MERGE_C R11, RZ, R34, RZ ;  /* 0x00000022ff0b723e */ /* 0x000fe200048060ff */
[----:B------:R0:W-:Y:S01]  /*23550*/  @!P3 STG.E.U8 desc[UR36][R4.64+0x8], R3 ;  /* 0x000008030400b986 */ /* 0x0001e2000c101124 */
[----:B------:R-:W-:-:S03]  /*23560*/  ISETP.LT.OR P3, PT, R0, 0x12, !P0 ;  /* 0x000000120000780c */ /* 0x000fc60004761670 */
[----:B------:R-:W-:Y:S01]  /*23570*/  @!P4 STG.E.U8 desc[UR36][R4.64+0x9], R31 ;  /* 0x0000091f0400c986 */ /* 0x000fe2000c101124 */
[----:B------:R-:W-:-:S03]  /*23580*/  ISETP.LT.OR P4, PT, R0, 0x1a, !P1 ;  /* 0x0000001a0000780c */ /* 0x000fc60004f81670 */
[----:B------:R1:W-:Y:S01]  /*23590*/  @!P5 STG.E.U8 desc[UR36][R6.64+0x10], R9 ;  /* 0x000010090600d986 */ /* 0x0003e2000c101124 */
[----:B------:R-:W-:-:S03]  /*235a0*/  ISETP.LT.OR P5, PT, R0, 0x19, !P0 ;  /* 0x000000190000780c */ /* 0x000fc600047a1670 */
[----:B------:R-:W-:Y:S01]  /*235b0*/  @!P6 STG.E.U8 desc[UR36][R6.64+0x11], R33 ;  /* 0x000011210600e986 */ /* 0x000fe2000c101124 */
        /* <DEDUP_REMOVED lines=8> */
[----:B------:R-:W-:Y:S02]  /*23640*/  F2FP.SATFINITE.E5M2.F32.PACK_AB_MERGE_C R35, RZ, R35, RZ ;  /* 0x00000023ff23723e */ /* 0x000fe400048060ff */
[----:B0-----:R-:W-:Y:S02]  /*23650*/  F2FP.SATFINITE.E5M2.F32.PACK_AB_MERGE_C R3, RZ, R36, RZ ;  /* 0x00000024ff03723e */ /* 0x001fe400048060ff */
[----:B------:R-:W-:-:S02]  /*23660*/  F2FP.SATFINITE.E5M2.F32.PACK_AB_MERGE_C R37, RZ, R37, RZ ;  /* 0x00000025ff25723e */ /* 0x000fc400048060ff */
        /* <DEDUP_REMOVED lines=226> */
[----:B------:R1:W-:Y:S04]  /*24490*/  @!P5 STG.E.U8 desc[UR36][R6.64+0x88], R9 ;  /* 0x000088090600d986 */ /* 0x0003e8000c101124 */
[----:B------:R-:W-:Y:S01]  /*244a0*/  @!P6 STG.E.U8 desc[UR36][R6.64+0x89], R93 ;  /* 0x0000895d0600e986 */ /* 0x000fe2000c101124 */
[----:B------:R-:W-:-:S03]  /*244b0*/  FMUL R95, R95, R2 ;  /* 0x000000025f5f7220 */ /* 0x000fc60000400000 */
[----:B------:R-:W-:Y:S01]  /*244c0*/  @!P2 STG.E.U8 desc[UR36][R4.64+0x88], R11 ;  /* 0x0000880b0400a986 */ /* 0x000fe2000c101124 */
[----:B------:R-:W-:Y:S01]  /*244d0*/  ISETP.LT.OR P2, PT, R0, 0x91, !P1 ;  /* 0x000000910000780c */ /* 0x000fe20004f41670 */
[-C--:B------:R-:W-:Y:S01]  /*244e0*/  FMUL R96, R96, R2.reuse ;  /* 0x0000000260607220 */ /* 0x080fe20000400000 */
[C---:B------:R-:W-:Y:S02]  /*244f0*/  ISETP.LT.OR P5, PT, R0.reuse, 0x91, !P0 ;  /* 0x000000910000780c */ /* 0x040fe400047a1670 */
[----:B------:R-:W-:Y:S01]  /*24500*/  ISETP.LT.OR P6, PT, R0, 0x92, !P0 ;  /* 0x000000920000780c */ /* 0x000fe200047c1670 */
[-C--:B------:R-:W-:Y:S01]  /*24510*/  FMUL R97, R97, R2.reuse ;  /* 0x0000000261617220 */ /* 0x080fe20000400000 */
[-C--:B------:R-:W-:Y:S01]  /*24520*/  FMUL R98, R98, R2.reuse ;  /* 0x0000000262627220 */ /* 0x080fe20000400000 */
[----:B------:R-:W-:Y:S01]  /*24530*/  FMUL R99, R99, R2 ;  /* 0x0000000263637220 */ /* 0x000fe20000400000 */
[----:B------:R-:W-:Y:S02]  /*24540*/  F2FP.SATFINITE.E5M2.F32.PACK_AB_MERGE_C R95, RZ, R95, RZ ;  /* 0x0000005fff5f723e */ /* 0x000fe400048060ff */
[----:B0-----:R-:W-:-:S02]  /*24550*/  F2FP.SATFINITE.E5M2.F32.PACK_AB_MERGE_C R3, RZ, R96, RZ ;  /* 0x00000060ff03723e */ /* 0x001fc400048060ff */
        /* <DEDUP_REMOVED lines=150> */
[----:B------:R-:W-:-:S03]  /*24ec0*/  FMUL R135, R135, R2 ;  /* 0x0000000287877220 */ /* 0x000fc60000400000 */
[----:B------:R-:W-:Y:S01]  /*24ed0*/  @!P2 STG.E.U8 desc[UR36][R4.64+0xd8], R11 ;  /* 0x0000d80b0400a986 */ /* 0x000fe2000c101124 */
[----:B------:R-:W-:Y:S01]  /*24ee0*/  ISETP.LT.OR P2, PT, R0, 0xe1, !P1 ;  /* 0x000000e10000780c */ /* 0x000fe20004f41670 */
[-C--:B------:R-:W-:Y:S01]  /*24ef0*/  FMUL R136, R136, R2.reuse ;  /* 0x0000000288887220 */ /* 0x080fe20000400000 */
[----:B------:R-:W-:Y:S01]  /*24f00*/  ISETP.LT.OR P6, PT, R0, 0xe2, !P0 ;  /* 0x000000e20000780c */ /* 0x000fe200047c1670 */
        /* <DEDUP_REMOVED lines=15> */
[----:B------:R-:W-:Y:S01]  /*25000*/  ISETP.LT.OR P5, PT, R0, 0xea, !P0 ;  /* 0x000000ea0000780c */ /* 0x000fe200047a1670 */
[-C--:B------:R-:W-:Y:S02]  /*25010*/  FMUL R140, R140, R2.reuse ;  /* 0x000000028c8c7220 */ /* 0x080fe40000400000 */
[----:B------:R-:W-:Y:S01]  /*25020*/  @!P6 STG.E.U8 desc[UR36][R4.64+0xe1], R139 ;  /* 0x0000e18b0400e986 */ /* 0x000fe2000c101124 */
[----:B------:R-:W-:Y:S01]  /*25030*/  ISETP.LT.OR P6, PT, R0, 0xf1, !P1 ;  /* 0x000000f10000780c */ /* 0x000fe20004fc1670 */
[-C--:B------:R-:W-:Y:S01]  /*25040*/  FMUL R141, R141, R2.reuse ;  /* 0x000000028d8d7220 */ /* 0x080fe20000400000 */
[-C--:B------:R-:W-:Y:S01]  /*25050*/  FMUL R142, R142, R2.reuse ;  /* 0x000000028e8e7220 */ /* 0x080fe20000400000 */
[-C--:B------:R-:W-:Y:S01]  /*25060*/  FMUL R143, R143, R2.reuse ;  /* 0x000000028f8f7220 */ /* 0x080fe20000400000 */
[----:B------:R-:W-:Y:S01]  /*25070*/  FMUL R144, R144, R2 ;  /* 0x0000000290907220 */ /* 0x000fe20000400000 */
[----:B0-----:R-:W-:-:S02]  /*25080*/  F2FP.SATFINITE.E5M2.F32.PACK_AB_MERGE_C R3, RZ, R140, RZ ;  /* 0x0000008cff03723e */ /* 0x001fc400048060ff */
[----:B------:R-:W-:Y:S02]  /*25090*/  F2FP.SATFINITE.E5M2.F32.PACK_AB_MERGE_C R141, RZ, R141, RZ ;  /* 0x0000008dff8d723e */ /* 0x000fe400048060ff */
[----:B-1----:R-:W-:Y:S02]  /*250a0*/  F2FP.SATFINITE.E5M2.F32.PACK_AB_MERGE_C R9, RZ, R142, RZ ;  /* 0x0000008eff09723e */ /* 0x002fe400048060ff */
        /* <DEDUP_REMOVED lines=10> */
[----:B------:R2:W-:Y:S01]  /*25150*/  @!P6 STG.E.U8 desc[UR36][R6.64+0xf0], R11 ;  /* 0x0000f00b0600e986 */ /* 0x0005e2000c101124 */
[C---:B------:R-:W-:Y:S01]  /*25160*/  ISETP.LT.OR P6, PT, R0.reuse, 0xf2, !P0 ;  /* 0x000000f20000780c */ /* 0x040fe200047c1670 */
[-C--:B------:R-:W-:Y:S01]  /*25170*/  FMUL R145, R145, R2.reuse ;  /* 0x0000000291917220 */ /* 0x080fe20000400000 */
[----:B------:R-:W-:Y:S01]  /*25180*/  ISETP.LT.OR P5, PT, R0, 0xf9, !P0 ;  /* 0x000000f90000780c */ /* 0x000fe200047a1670 */
[-C--:B------:R-:W-:Y:S01]  /*25190*/  FMUL R146, R146, R2.reuse ;  /* 0x0000000292927220 */ /* 0x080fe20000400000 */
[----:B------:R-:W-:Y:S01]  /*251a0*/  ISETP.LT.OR P0, PT, R0, 0xfa, !P0 ;  /* 0x000000fa0000780c */ /* 0x000fe20004701670 */
[-C--:B------:R-:W-:Y:S01]  /*251b0*/  FMUL R147, R147, R2.reuse ;  /* 0x0000000293937220 */ /* 0x080fe20000400000 */
        /* <DEDUP_REMOVED lines=8> */
[----:B------:R-:W-:Y:S02]  /*25240*/  F2FP.SATFINITE.E5M2.F32.PACK_AB_MERGE_C R149, RZ, R149, RZ ;  /* 0x00000095ff95723e */ /* 0x000fe400048060ff */
[----:B--2---:R-:W-:Y:S02]  /*25250*/  F2FP.SATFINITE.E5M2.F32.PACK_AB_MERGE_C R11, RZ, R150, RZ ;  /* 0x00000096ff0b723e */ /* 0x004fe400048060ff */
[----:B------:R-:W-:Y:S01]  /*25260*/  F2FP.SATFINITE.E5M2.F32.PACK_AB_MERGE_C R151, RZ, R151, RZ ;  /* 0x00000097ff97723e */ /* 0x000fe200048060ff */
[----:B------:R0:W-:Y:S04]  /*25270*/  @!P2 STG.E.U8 desc[UR36][R6.64+0xf1], R145 ;  /* 0x0000f1910600a986 */ /* 0x0001e8000c101124 */
[----:B------:R0:W-:Y:S04]  /*25280*/  @!P4 STG.E.U8 desc[UR36][R4.64+0xf0], R3 ;  /* 0x0000f0030400c986 */ /* 0x0001e8000c101124 */
[----:B------:R0:W-:Y:S04]  /*25290*/  @!P6 STG.E.U8 desc[UR36][R4.64+0xf1], R147 ;  /* 0x0000f1930400e986 */ /* 0x0001e8000c101124 */
[----:B------:R0:W-:Y:S04]  /*252a0*/  @!P3 STG.E.U8 desc[UR36][R6.64+0xf8], R9 ;  /* 0x0000f8090600b986 */ /* 0x0001e8000c101124 */
[----:B------:R0:W-:Y:S04]  /*252b0*/  @!P1 STG.E.U8 desc[UR36][R6.64+0xf9], R149 ;  /* 0x0000f99506009986 */ /* 0x0001e8000c101124 */
[----:B------:R0:W-:Y:S04]  /*252c0*/  @!P5 STG.E.U8 desc[UR36][R4.64+0xf8], R11 ;  /* 0x0000f80b0400d986 */ /* 0x0001e8000c101124 */
[----:B------:R0:W-:Y:S02]  /*252d0*/  @!P0 STG.E.U8 desc[UR36][R4.64+0xf9], R151 ;  /* 0x0000f99704008986 */ /* 0x0001e4000c101124 */
.L_x_553:
[----:B------:R-:W-:Y:S05]  /*252e0*/  BSYNC B0 ;  /* 0x0000000000007941 */ /* 0x000fea0003800000 */
.L_x_39:
[----:B0-----:R-:W2:Y:S04]  /*252f0*/  LDL.LU R5, [R1+0x200] ;  /* 0x0002000001057983 */ /* 0x001ea80000300800 */
[----:B------:R-:W2:Y:S01]  /*25300*/  LDL.LU R4, [R1+0x204] ;  /* 0x0002040001047983 */ /* 0x000ea20000300800 */
[----:B------:R-:W-:Y:S01]  /*25310*/  ULDC UR4, c[0x0][0xc] ;  /* 0x0000030000047ab9 */ /* 0x000fe20000000800 */
[----:B------:R-:W-:Y:S01]  /*25320*/  ULDC UR5, c[0x0][0x10] ;  /* 0x0000040000057ab9 */ /* 0x000fe20000000800 */
[----:B------:R-:W2:Y:S01]  /*25330*/  LDC R3, c[0x0][0x14] ;  /* 0x00000500ff037b82 */ /* 0x000ea20000000800 */
[----:B------:R-:W-:Y:S01]  /*25340*/  UIMAD.WIDE.U32 UR4, UR4, UR5, URZ ;  /* 0x00000005040472a5 */ /* 0x000fe2000f8e003f */
[----:B-----5:R-:W-:Y:S01]  /*25350*/  PRMT R0, RZ, 0x7610, R0 ;  /* 0x00007610ff007816 */ /* 0x020fe20000000000 */
[----:B------:R-:W-:Y:S01]  /*25360*/  UMOV UR41, 0xffffffff ;  /* 0xffffffff00297882 */ /* 0x000fe20000000000 */
[----:B------:R-:W-:-:S03]  /*25370*/  UMOV UR44, 0xffffffff ;  /* 0xffffffff002c7882 */ /* 0x000fc60000000000 */
[----:B--2---:R-:W-:-:S04]  /*25380*/  IMAD.WIDE.U32 R4, R3, UR4, R4 ;  /* 0x0000000403047c25 */ /* 0x004fc8000f8e0004 */
[----:B------:R-:W-:Y:S01]  /*25390*/  IMAD R3, R3, UR5, RZ ;  /* 0x0000000503037c24 */ /* 0x000fe2000f8e02ff */
[----:B------:R-:W-:Y:S01]  /*253a0*/  ULDC.64 UR4, c[0x0][0x650] ;  /* 0x0001940000047ab9 */ /* 0x000fe20000000a00 */
[----:B------:R-:W-:Y:S01]  /*253b0*/  IMAD.MOV.U32 R7, RZ, RZ, R4 ;  /* 0x000000ffff077224 */ /* 0x000fe200078e0004 */
[----:B------:R-:W-:Y:S01]  /*253c0*/  ISETP.GE.U32.AND P0, PT, R4, UR4, PT ;  /* 0x0000000404007c0c */ /* 0x000fe2000bf06070 */
[----:B------:R-:W-:-:S05]  /*253d0*/  IMAD.IADD R6, R5, 0x1, R3 ;  /* 0x0000000105067824 */ /* 0x000fca00078e0203 */
[----:B------:R0:W-:Y:S01]  /*253e0*/  STL [R1+0x200], R6 ;  /* 0x0002000601007387 */ /* 0x0001e20000100800 */
[----:B------:R-:W-:-:S03]  /*253f0*/  ISETP.GE.U32.AND.EX P0, PT, R6, UR5, PT, P0 ;  /* 0x0000000506007c0c */ /* 0x000fc6000bf06100 */
[----:B------:R0:W-:Y:S10]  /*25400*/  STL [R1+0x204], R7 ;  /* 0x0002040701007387 */ /* 0x0001f40000100800 */
[----:B0-----:R-:W-:Y:S05]  /*25410*/  @P0 BRA `(.L_x_554) ;  /* 0x0000000400880947 */ /* 0x001fea0003800000 */
[----:B------:R-:W0:Y:S01]  /*25420*/  S2UR UR6, SR_CTAID.X ;  /* 0x00000000000679c3 */ /* 0x000e220000002500 */
[----:B------:R-:W-:Y:S01]  /*25430*/  ULDC.64 UR12, c[0x0][0x628] ;  /* 0x00018a00000c7ab9 */ /* 0x000fe20000000a00 */
[----:B------:R-:W-:Y:S01]  /*25440*/  ULDC UR4, c[0x0][0x150] ;  /* 0x0000540000047ab9 */ /* 0x000fe20000000800 */
[----:B------:R-:W-:Y:S01]  /*25450*/  ISETP.NE.U32.AND P0, PT, RZ, UR12, PT ;  /* 0x0000000cff007c0c */ /* 0x000fe2000bf05070 */
[----:B------:R-:W-:Y:S01]  /*25460*/  ULDC UR15, c[0x0][0x630] ;  /* 0x00018c00000f7ab9 */ /* 0x000fe20000000800 */
[C---:B------:R-:W-:Y:S01]  /*25470*/  R2UR UR16, R7.reuse ;  /* 0x00000000071072ca */ /* 0x040fe200000e0000 */
[----:B------:R-:W-:Y:S01]  /*25480*/  ULDC UR19, c[0x0][0x154] ;  /* 0x0000550000137ab9 */ /* 0x000fe20000000800 */
[----:B------:R-:W-:Y:S01]  /*25490*/  ISETP.NE.AND.EX P0, PT, RZ, UR13, PT, P0 ;  /* 0x0000000dff007c0c */ /* 0x000fe2000bf05300 */
[----:B------:R-:W2:Y:S01]  /*254a0*/  S2UR UR18, SR_CTAID.Y ;  /* 0x00000000001279c3 */ /* 0x000ea20000002600 */
[----:B------:R-:W-:Y:S02]  /*254b0*/  R2UR UR17, R6 ;  /* 0x00000000061172ca */ /* 0x000fe400000e0000 */
[----:B------:R-:W-:-:S02]  /*254c0*/  R2UR UR10, R7 ;  /* 0x00000000070a72ca */ /* 0x000fc400000e0000 */
[----:B------:R-:W-:Y:S02]  /*254d0*/  R2UR UR11, R6 ;  /* 0x00000000060b72ca */ /* 0x000fe400000e0000 */
[----:B0-----:R-:W-:-:S05]  /*254e0*/  I2FP.F32.U32 R0, UR6 ;  /* 0x0000000600007c45 */ /* 0x001fca0008201000 */
[----:B------:R-:W-:-:S04]  /*254f0*/  FMUL R0, R0, UR4 ;  /* 0x0000000400007c20 */ /* 0x000fc80008400000 */
[----:B------:R0:W0:Y:S01]  /*25500*/  F2I.U32.TRUNC.NTZ R3, R0 ;  /* 0x0000000000037305 */ /* 0x000022000020f000 */
[----:B--2---:R-:W-:Y:S05]  /*25510*/  @!P0 BRA `(.L_x_555) ;  /* 0x0000000000308947 */ /* 0x004fea0003800000 */
        /* <DEDUP_REMOVED lines=12> */
.L_x_555:
[----:B------:R-:W-:Y:S01]  /*255e0*/  USHF.R.U64 UR44, UR10, UR15, UR11 ;  /* 0x0000000f0a2c7299 */ /* 0x000fe2000800120b */
[----:B0-----:R-:W-:Y:S01]  /*255f0*/  I2FP.F32.U32 R0, UR18 ;  /* 0x0000001200007c45 */ /* 0x001fe20008201000 */
[----:B------:R-:W-:Y:S02]  /*25600*/  USHF.R.U32.HI UR4, URZ, UR15, UR11 ;  /* 0x0000000f3f047299 */ /* 0x000fe4000801160b */
        /* <DEDUP_REMOVED lines=8> */
[----:B------:R-:W-:Y:S01]  /*25690*/  UIMAD.WIDE.U32 UR8, UR10, UR12, UR8 ;  /* 0x0000000c0a0872a5 */ /* 0x000fe2000f8e0008 */
[----:B------:R-:W-:Y:S01]  /*256a0*/  R2UR UR12, R3 ;  /* 0x00000000030c72ca */ /* 0x000fe200000e0000 */
[----:B------:R-:W-:Y:S01]  /*256b0*/  UIMAD UR10, UR10, UR13, UR4 ;  /* 0x0000000d0a0a72a4 */ /* 0x000fe2000f8e0204 */
[----:B------:R-:W-:Y:S01]  /*256c0*/  ULDC UR11, c[0x0][0x618] ;  /* 0x00018600000b7ab9 */ /* 0x000fe20000000800 */
[----:B------:R-:W-:Y:S02]  /*256d0*/  ULDC UR21, c[0x0][0x658] ;  /* 0x0001960000157ab9 */ /* 0x000fe40000000800 */
[----:B------:R-:W-:Y:S01]  /*256e0*/  UIADD3 UR9, UR9, UR10, URZ ;  /* 0x0000000a09097290 */ /* 0x000fe2000fffe03f */
[----:B------:R-:W-:Y:S01]  /*256f0*/  UMOV UR15, 0xffffffff ;  /* 0xffffffff000f7882 */ /* 0x000fe20000000000 */
[----:B------:R-:W-:Y:S01]  /*25700*/  ULDC.64 UR4, c[0x0][0x640] ;  /* 0x0001900000047ab9 */ /* 0x000fe20000000a00 */
[----:B------:R-:W-:Y:S01]  /*25710*/  USHF.L.U32 UR15, UR15, UR21, URZ ;  /* 0x000000150f0f7299 */ /* 0x000fe2000800063f */
[----:B------:R-:W-:Y:S01]  /*25720*/  ISETP.NE.U32.AND P0, PT, RZ, UR4, PT ;  /* 0x00000004ff007c0c */ /* 0x000fe2000bf05070 */
[----:B------:R-:W-:-:S02]  /*25730*/  USHF.R.U64 UR16, UR8, UR11, UR9 ;  /* 0x0000000b08107299 */ /* 0x000fc40008001209 */
[----:B------:R-:W-:Y:S01]  /*25740*/  USHF.R.U32.HI UR8, URZ, UR11, UR9 ;  /* 0x0000000b3f087299 */ /* 0x000fe20008011609 */
[----:B0-----:R-:W-:Y:S01]  /*25750*/  R2UR UR14, R0 ;  /* 0x00000000000e72ca */ /* 0x001fe200000e0000 */
[----:B------:R-:W-:Y:S01]  /*25760*/  ULDC UR17, c[0x0][0x608] ;  /* 0x0001820000117ab9 */ /* 0x000fe20000000800 */
[----:B------:R-:W-:Y:S01]  /*25770*/  ULOP3.LUT UR45, URZ, UR15, URZ, 0x33, !UPT ;  /* 0x0000000f3f2d7292 */ /* 0x000fe2000f8e333f */
[----:B------:R-:W-:Y:S01]  /*25780*/  ISETP.NE.AND.EX P0, PT, RZ, UR5, PT, P0 ;  /* 0x00000005ff007c0c */ /* 0x000fe2000bf05300 */
[----:B------:R-:W-:Y:S02]  /*25790*/  USHF.R.U64 UR15, UR16, UR17, UR8 ;  /* 0x00000011100f7299 */ /* 0x000fe40008001208 */
[----:B------:R-:W-:Y:S02]  /*257a0*/  USHF.R.U32.HI UR8, URZ, UR17, UR8 ;  /* 0x000000113f087299 */ /* 0x000fe40008011608 */
[----:B------:R-:W-:Y:S02]  /*257b0*/  UIADD3 UR12, -UR12, URZ, URZ ;  /* 0x0000003f0c0c7290 */ /* 0x000fe4000fffe13f */
[----:B------:R-:W-:Y:S01]  /*257c0*/  USHF.R.U64 UR17, UR15, UR21, UR8 ;  /* 0x000000150f117299 */ /* 0x000fe20008001208 */
[----:B------:R-:W-:Y:S01]  /*257d0*/  UMOV UR19, 0x1 ;  /* 0x0000000100137882 */ /* 0x000fe20000000000 */
[----:B------:R-:W-:Y:S01]  /*257e0*/  ULDC UR13, c[0x0][0x144] ;  /* 0x00005100000d7ab9 */ /* 0x000fe20000000800 */
[----:B------:R-:W-:Y:S01]  /*257f0*/  ULDC UR7, c[0x0][0x600] ;  /* 0x0001800000077ab9 */ /* 0x000fe20000000800 */
[----:B------:R-:W-:-:S02]  /*25800*/  USHF.L.U32 UR24, UR19, UR21, URZ ;  /* 0x0000001513187299 */ /* 0x000fc4000800063f */
[----:B------:R-:W-:Y:S02]  /*25810*/  USHF.R.U32.HI UR8, URZ, UR21, UR8 ;  /* 0x000000153f087299 */ /* 0x000fe40008011608 */
[----:B------:R-:W-:Y:S02]  /*25820*/  UIMAD UR21, UR13, UR12, UR6 ;  /* 0x0000000c0d1572a4 */ /* 0x000fe4000f8e0206 */
[----:B------:R-:W-:Y:S02]  /*25830*/  UIADD3 UR20, UR7, -0x1, URZ ;  /* 0xffffffff07147890 */ /* 0x000fe4000fffe03f */
[----:B------:R-:W-:Y:S01]  /*25840*/  UIADD3 UR19, -UR14, URZ, URZ ;  /* 0x0000003f0e137290 */ /* 0x000fe2000fffe13f */
        /* <DEDUP_REMOVED lines=17> */
.L_x_556:
[----:B------:R-:W-:Y:S01]  /*25960*/  UISETP.NE.AND UP0, UPT, UR42, URZ, UPT ;  /* 0x0000003f2a00728c */ /* 0x000fe2000bf05270 */
[----:B------:R-:W-:Y:S01]  /*25970*/  IMAD.MOV.U32 R0, RZ, RZ, 0x1 ;  /* 0x00000001ff007424 */ /* 0x000fe200078e00ff */
[----:B------:R-:W-:Y:S02]  /*25980*/  USHF.R.U64 UR4, UR6, UR22, UR8 ;  /* 0x0000001606047299 */ /* 0x000fe40008001208 */
[----:B------:R-:W-:Y:S02]  /*25990*/  ULOP3.LUT UR45, UR15, UR45, URZ, 0xc0, !UPT ;  /* 0x0000002d0f2d7292 */ /* 0x000fe4000f8ec03f */
[----:B------:R-:W-:Y:S02]  /*259a0*/  UIADD3 UR5, -UR4, URZ, URZ ;  /* 0x0000003f04057290 */ /* 0x000fe4000fffe13f */
[----:B------:R-:W-:Y:S02]  /*259b0*/  UIMAD UR45, UR24, UR4, UR45 ;  /* 0x00000004182d72a4 */ /* 0x000fe4000f8e022d */
[----:B------:R-:W-:-:S02]  /*259c0*/  ULOP3.LUT UR16, UR16, UR20, URZ, 0xc0, !UPT ;  /* 0x0000001410107292 */ /* 0x000fc4000f8ec03f */
[----:B------:R-:W-:Y:S02]  /*259d0*/  @UP0 UIMAD UR21, UR25, UR19, UR18 ;  /* 0x00000013191502a4 */ /* 0x000fe4000f8e0212 */
[----:B------:R-:W-:-:S03]  /*259e0*/  UIMAD UR4, UR5, UR23, UR17 ;  /* 0x00000017050472a4 */ /* 0x000fc6000f8e0211 */
[----:B------:R-:W-:Y:S01]  /*259f0*/  ULDC UR5, c[0x0][0x610] ;  /* 0x0001840000057ab9 */ /* 0x000fe20000000800 */
[----:B------:R-:W-:Y:S02]  /*25a00*/  UIMAD UR4, UR4, UR7, UR16 ;  /* 0x00000007040472a4 */ /* 0x000fe4000f8e0210 */
[----:B------:R-:W-:-:S04]  /*25a10*/  UIMAD UR45, UR45, UR5, UR21 ;  /* 0x000000052d2d72a4 */ /* 0x000fc8000f8e0215 */
[----:B------:R-:W-:Y:S02]  /*25a20*/  USEL UR41, UR4, UR45, !UP0 ;  /* 0x0000002d04297287 */ /* 0x000fe4000c000000 */
[----:B------:R-:W-:-:S12]  /*25a30*/  USEL UR45, UR45, UR4, !UP0 ;  /* 0x000000042d2d7287 */ /* 0x000fd8000c000000 */
.L_x_554:
[----:B------:R-:W-:-:S13]  /*25a40*/  LOP3.LUT P0, RZ, R0, 0xff, RZ, 0xc0, !PT ;  /* 0x000000ff00ff7812 */ /* 0x000fda000780c0ff */
[----:B------:R-:W-:Y:S05]  /*25a50*/  @P0 BRA `(.L_x_557) ;  /* 0xfffffdb400a40947 */ /* 0x000fea000383ffff */
[----:B------:R-:W-:Y:S05]  /*25a60*/  EXIT ;  /* 0x000000000000794d */ /* 0x000fea0003800000 */
.L_x_3:
[----:B------:R-:W2:Y:S04]  /*25a70*/  LDL R4, [R1+0x204] ;  /* 0x0002040001047983 */ /* 0x000ea80000100800 */
[----:B------:R-:W3:Y:S01]  /*25a80*/  LDL R3, [R1+0x200] ;  /* 0x0002000001037983 */ /* 0x000ee20000100800 */
[----:B------:R-:W-:Y:S01]  /*25a90*/  IMAD.MOV.U32 R5, RZ, RZ, -0x1 ;  /* 0xffffffffff057424 */ /* 0x000fe200078e00ff */
[----:B------:R-:W-:Y:S01]  /*25aa0*/  ULDC.64 UR8, c[0x0][0x650] ;  /* 0x0001940000087ab9 */ /* 0x000fe20000000a00 */
[----:B------:R-:W-:Y:S01]  /*25ab0*/  IMAD.MOV.U32 R2, RZ, RZ, -0x1 ;  /* 0xffffffffff027424 */ /* 0x000fe200078e00ff */
[----:B------:R-:W-:Y:S01]  /*25ac0*/  PRMT R0, RZ, 0x7610, R0 ;  /* 0x00007610ff007816 */ /* 0x000fe20000000000 */
[----:B------:R-:W-:Y:S01]  /*25ad0*/  IMAD.MOV.U32 R16, RZ, RZ, -0x1 ;  /* 0xffffffffff107424 */ /* 0x000fe200078e00ff */
[----:B------:R1:W-:Y:S04]  /*25ae0*/  STL [R1+0x4], R5 ;  /* 0x0000040501007387 */ /* 0x0003e80000100800 */
[----:B------:R1:W-:Y:S01]  /*25af0*/  STL [R1], R2 ;  /* 0x0000000201007387 */ /* 0x0003e20000100800 */
[----:B--2---:R-:W-:-:S04]  /*25b00*/  ISETP.GE.U32.AND P0, PT, R4, UR8, PT ;  /* 0x0000000804007c0c */ /* 0x004fc8000bf06070 */
[----:B---3--:R-:W-:-:S13]  /*25b10*/  ISETP.GE.U32.AND.EX P0, PT, R3, UR9, PT, P0 ;  /* 0x0000000903007c0c */ /* 0x008fda000bf06100 */
[----:B-1----:R-:W-:Y:S05]  /*25b20*/  @P0 BRA `(.L_x_558) ;  /* 0x0000000400940947 */ /* 0x002fea0003800000 */
[----:B------:R-:W-:Y:S01]  /*25b30*/  I2FP.F32.U32 R0, UR4 ;  /* 0x0000000400007c45 */ /* 0x000fe20008201000 */
[----:B0-----:R-:W-:Y:S01]  /*25b40*/  ULDC.64 UR16, c[0x0][0x628] ;  /* 0x00018a0000107ab9 */ /* 0x001fe20000000a00 */
        /* <DEDUP_REMOVED lines=24> */
.L_x_559:
        /* <DEDUP_REMOVED lines=24> */
[----:B------:R-:W-:Y:S01]  /*25e50*/  UMOV UR19, 0x1 ;  /* 0x0000000100137882 */ /* 0x000fe20000000000 */
[----:B------:R-:W-:Y:S01]  /*25e60*/  ULDC UR20, c[0x0][0x608] ;  /* 0x0001820000147ab9 */ /* 0x000fe20000000800 */
[----:B------:R-:W-:Y:S01]  /*25e70*/  USHF.L.U32 UR26, UR19, UR23, URZ ;  /* 0x00000017131a7299 */ /* 0x000fe2000800063f */
[----:B------:R-:W-:Y:S01]  /*25e80*/  ISETP.NE.AND.EX P0, PT, RZ, UR9, PT, P0 ;  /* 0x00000009ff007c0c */ /* 0x000fe2000bf05300 */
[----:B------:R-:W-:Y:S02]  /*25e90*/  USHF.R.U64 UR19, UR18, UR20, UR11 ;  /* 0x0000001412137299 */ /* 0x000fe4000800120b */
[----:B------:R-:W-:Y:S02]  /*25ea0*/  USHF.R.U32.HI UR11, URZ, UR20, UR11 ;  /* 0x000000143f0b7299 */ /* 0x000fe4000801160b */
[----:B------:R-:W-:-:S02]  /*25eb0*/  UIADD3 UR15, -UR15, URZ, URZ ;  /* 0x0000003f0f0f7290 */ /* 0x000fc4000fffe13f */
[----:B------:R-:W-:Y:S01]  /*25ec0*/  USHF.R.U64 UR20, UR19, UR23, UR11 ;  /* 0x0000001713147299 */ /* 0x000fe2000800120b */
[----:B------:R-:W-:Y:S01]  /*25ed0*/  ULDC UR16, c[0x0][0x144] ;  /* 0x0000510000107ab9 */ /* 0x000fe20000000800 */
[----:B------:R-:W-:Y:S01]  /*25ee0*/  ULDC UR6, c[0x0][0x600] ;  /* 0x0001800000067ab9 */ /* 0x000fe20000000800 */
[----:B------:R-:W-:Y:S02]  /*25ef0*/  USHF.R.U32.HI UR11, URZ, UR23, UR11 ;  /* 0x000000173f0b7299 */ /* 0x000fe4000801160b */
[----:B------:R-:W-:Y:S02]  /*25f00*/  UIMAD UR23, UR16, UR15, UR4 ;  /* 0x0000000f101772a4 */ /* 0x000fe4000f8e0204 */
[----:B------:R-:W-:Y:S02]  /*25f10*/  UIADD3 UR22, UR6, -0x1, URZ ;  /* 0xffffffff06167890 */ /* 0x000fe4000fffe03f */
[----:B------:R-:W-:Y:S02]  /*25f20*/  ULOP3.LUT UR27, URZ, UR13, URZ, 0x33, !UPT ;  /* 0x0000000d3f1b7292 */ /* 0x000fe4000f8e333f */
        /* <DEDUP_REMOVED lines=18> */
.L_x_560:
[----:B------:R-:W-:Y:S01]  /*26050*/  UISETP.NE.AND UP0, UPT, UR42, URZ, UPT ;  /* 0x0000003f2a00728c */ /* 0x000fe2000bf05270 */
[----:B------:R-:W-:Y:S01]  /*26060*/  IMAD.MOV.U32 R0, RZ, RZ, 0x1 ;  /* 0x00000001ff007424 */ /* 0x000fe200078e00ff */
[----:B------:R-:W-:Y:S01]  /*26070*/  USHF.R.U64 UR8, UR4, UR24, UR11 ;  /* 0x0000001804087299 */ /* 0x000fe2000800120b */
[----:B------:R-:W-:Y:S01]  /*26080*/  IMAD.U32 R16, RZ, RZ, UR5 ;  /* 0x00000005ff107e24 */ /* 0x000fe2000f8e00ff */
[----:B------:R-:W-:Y:S02]  /*26090*/  ULOP3.LUT UR4, UR19, UR27, URZ, 0xc0, !UPT ;  /* 0x0000001b13047292 */ /* 0x000fe4000f8ec03f */
[----:B------:R-:W-:Y:S02]  /*260a0*/  ULOP3.LUT UR18, UR18, UR22, URZ, 0xc0, !UPT ;  /* 0x0000001612127292 */ /* 0x000fe4000f8ec03f */
[----:B------:R-:W-:-:S03]  /*260b0*/  UIMAD UR4, UR26, UR8, UR4 ;  /* 0x000000081a0472a4 */ /* 0x000fc6000f8e0204 */
[----:B------:R-:W-:Y:S02]  /*260c0*/  @UP0 UIMAD UR23, UR28, UR21, UR7 ;  /* 0x000000151c1702a4 */ /* 0x000fe4000f8e0207 */
[----:B------:R-:W-:-:S03]  /*260d0*/  UIADD3 UR7, -UR8, URZ, URZ ;  /* 0x0000003f08077290 */ /* 0x000fc6000fffe13f */
[----:B------:R-:W-:Y:S01]  /*260e0*/  ULDC UR8, c[0x0][0x610] ;  /* 0x0001840000087ab9 */ /* 0x000fe20000000800 */
[----:B------:R-:W-:Y:S02]  /*260f0*/  UIMAD UR7, UR7, UR25, UR20 ;  /* 0x00000019070772a4 */ /* 0x000fe4000f8e0214 */
[----:B------:R-:W-:Y:S02]  /*26100*/  UIMAD UR4, UR4, UR8, UR23 ;  /* 0x00000008040472a4 */ /* 0x000fe4000f8e0217 */
[----:B------:R-:W-:-:S04]  /*26110*/  UIMAD UR7, UR7, UR6, UR18 ;  /* 0x00000006070772a4 */ /* 0x000fc8000f8e0212 */
[----:B------:R-:W-:Y:S02]  /*26120*/  USEL UR6, UR7, UR4, !UP0 ;  /* 0x0000000407067287 */ /* 0x000fe4000c000000 */
[----:B------:R-:W-:-:S04]  /*26130*/  USEL UR4, UR4, UR7, !UP0 ;  /* 0x0000000704047287 */ /* 0x000fc8000c000000 */
[----:B------:R-:W-:Y:S02]  /*26140*/  IMAD.U32 R3, RZ, RZ, UR6 ;  /* 0x00000006ff037e24 */ /* 0x000fe4000f8e00ff */
[----:B------:R-:W-:-:S05]  /*26150*/  IMAD.U32 R2, RZ, RZ, UR4 ;  /* 0x00000004ff027e24 */ /* 0x000fca000f8e00ff */
[----:B------:R1:W-:Y:S04]  /*26160*/  STL [R1+0x4], R2 ;  /* 0x0000040201007387 */ /* 0x0003e80000100800 */
[----:B------:R1:W-:Y:S02]  /*26170*/  STL [R1], R3 ;  /* 0x0000000301007387 */ /* 0x0003e40000100800 */
.L_x_558:
[----:B------:R-:W-:-:S08]  /*26180*/  NOP ;  /* 0x0000000000007918 */ /* 0x000fd00000000000 */
[----:B01----:R-:W0:-:S00]  /*26190*/  USETMAXREG.DEALLOC.CTAPOOL 0x18 ;  /* 0x00000018000079c8 */ /* 0x003e0000080e0500 */
[----:B------:R-:W-:-:S13]  /*261a0*/  ISETP.NE.AND P0, PT, RZ, UR10, PT ;  /* 0x0000000aff007c0c */ /* 0x000fda000bf05270 */
[----:B------:R-:W-:Y:S05]  /*261b0*/  @P0 EXIT ;  /* 0x000000000000094d */ /* 0x000fea0003800000 */
[----:B0-----:R0:W-:Y:S01]  /*261c0*/  STL [R1+0x8], RZ ;  /* 0x000008ff01007387 */ /* 0x0011e20000100800 */
[----:B------:R-:W-:Y:S01]  /*261d0*/  LOP3.LUT P0, RZ, R0, 0xff, RZ, 0xc0, !PT ;  /* 0x000000ff00ff7812 */ /* 0x000fe2000780c0ff */
[----:B------:R-:W-:-:S12]  /*261e0*/  IMAD.MOV.U32 R18, RZ, RZ, 0x1 ;  /* 0x00000001ff127424 */ /* 0x000fd800078e00ff */
[----:B0-----:R-:W-:Y:S05]  /*261f0*/  @!P0 BRA `(.L_x_561) ;  /* 0x00000010005c8947 */ /* 0x001fea0003800000 */
[----:B------:R-:W0:Y:S01]  /*26200*/  S2R R2, SR_TID.X ;  /* 0x0000000000027919 */ /* 0x000e220000002100 */
[----:B------:R-:W-:Y:S01]  /*26210*/  IMAD.MOV.U32 R0, RZ, RZ, 0x1 ;  /* 0x00000001ff007424 */ /* 0x000fe200078e00ff */
[----:B------:R-:W-:Y:S01]  /*26220*/  ULDC UR5, c[0x0][0x28c] ;  /* 0x0000a30000057ab9 */ /* 0x000fe20000000800 */
[----:B------:R-:W-:Y:S01]  /*26230*/  ULDC UR39, c[0x0][0x658] ;  /* 0x0001960000277ab9 */ /* 0x000fe20000000800 */
[----:B------:R-:W-:Y:S01]  /*26240*/  UMOV UR6, 0xffffffff ;  /* 0xffffffff00067882 */ /* 0x000fe20000000000 */
[----:B------:R-:W-:Y:S01]  /*26250*/  UIADD3 UR7, UR5, 0x7f, URZ ;  /* 0x0000007f05077890 */ /* 0x000fe2000fffe03f */
[----:B------:R1:W-:Y:S01]  /*26260*/  STL.S16 [R1+0xc], R0 ;  /* 0x00000c0001007387 */ /* 0x0003e20000100600 */
[----:B------:R-:W-:Y:S01]  /*26270*/  UMOV UR8, 0x1 ;  /* 0x0000000100087882 */ /* 0x000fe20000000000 */
[----:B------:R-:W-:Y:S01]  /*26280*/  USHF.L.U32 UR6, UR6, UR39, URZ ;  /* 0x0000002706067299 */ /* 0x000fe2000800063f */
[----:B------:R-:W-:Y:S01]  /*26290*/  BSSY B7, `(.L_x_561) ;  /* 0x000010d000077945 */ /* 0x000fe20003800000 */
[----:B------:R1:W-:Y:S01]  /*262a0*/  STL [R1+0x8], RZ ;  /* 0x000008ff01007387 */ /* 0x0003e20000100800 */
[----:B------:R-:W-:Y:S01]  /*262b0*/  USHF.L.U32 UR39, UR8, UR39, URZ ;  /* 0x0000002708277299 */ /* 0x000fe2000800063f */
[----:B------:R-:W-:Y:S01]  /*262c0*/  IMAD.MOV.U32 R18, RZ, RZ, 0x1 ;  /* 0x00000001ff127424 */ /* 0x000fe200078e00ff */
[----:B------:R-:W-:Y:S01]  /*262d0*/  USHF.R.S32.HI UR8, URZ, 0x1f, UR7 ;  /* 0x0000001f3f087899 */ /* 0x000fe20008011407 */
[----:B------:R-:W-:Y:S01]  /*262e0*/  ULDC UR4, c[0x0][0xc] ;  /* 0x0000030000047ab9 */ /* 0x000fe20000000800 */
[----:B------:R-:W-:-:S02]  /*262f0*/  ULDC UR5, c[0x0][0x10] ;  /* 0x0000040000057ab9 */ /* 0x000fc40000000800 */
[----:B------:R-:W-:Y:S02]  /*26300*/  ULEA.HI UR8, UR8, UR7, URZ, 0x7 ;  /* 0x0000000708087291 */ /* 0x000fe4000f8f383f */
[----:B------:R-:W-:Y:S02]  /*26310*/  UIMAD.WIDE.U32 UR4, UR4, UR5, URZ ;  /* 0x00000005040472a5 */ /* 0x000fe4000f8e003f */
[----:B------:R-:W-:Y:S02]  /*26320*/  ULOP3.LUT UR38, URZ, UR6, URZ, 0x33, !UPT ;  /* 0x000000063f267292 */ /* 0x000fe4000f8e333f */
[----:B------:R-:W-:Y:S01]  /*26330*/  USHF.R.S32.HI UR44, URZ, 0x7, UR8 ;  /* 0x000000073f2c7899 */ /* 0x000fe20008011408 */
[----:B------:R-:W-:Y:S01]  /*26340*/  ULDC UR6, c[0x0][0x14] ;  /* 0x0000050000067ab9 */ /* 0x000fe20000000800 */
[----:B------:R-:W-:Y:S01]  /*26350*/  ULDC UR40, c[0x0][0x600] ;  /* 0x0001800000287ab9 */ /* 0x000fe20000000800 */
[----:B------:R-:W-:Y:S02]  /*26360*/  UIMAD.WIDE.U32 UR48, UR4, UR6, URZ ;  /* 0x00000006043072a5 */ /* 0x000fe4000f8e003f */
[----:B------:R-:W-:-:S02]  /*26370*/  UIMAD UR45, UR5, UR6, URZ ;  /* 0x00000006052d72a4 */ /* 0x000fc4000f8e023f */
[----:B------:R-:W-:Y:S01]  /*26380*/  ULOP3.LUT UR41, UR43, 0x2, URZ, 0xfc, !UPT ;  /* 0x000000022b297892 */ /* 0x000fe2000f8efc3f */
[C---:B0-----:R-:W-:Y:S01]  /*26390*/  LOP3.LUT P1, RZ, R2.reuse, 0x7f, RZ, 0xc0, !PT ;  /* 0x0000007f02ff7812 */ /* 0x041fe2000782c0ff */
[----:B------:R-:W-:Y:S01]  /*263a0*/  UIADD3 UR40, UR40, -0x1, URZ ;  /* 0xffffffff28287890 */ /* 0x000fe2000fffe03f */
[----:B------:R-:W-:Y:S01]  /*263b0*/  LOP3.LUT P0, RZ, R2, 0x1f, RZ, 0xc0, !PT ;  /* 0x0000001f02ff7812 */ /* 0x000fe2000780c0ff */
[----:B------:R-:W-:Y:S02]  /*263c0*/  UIADD3 UR45, UR49, UR45, URZ ;  /* 0x0000002d312d7290 */ /* 0x000fe4000fffe03f */
[----:B------:R-:W-:Y:S01]  /*263d0*/  UIADD3 UR46, UR44, 0x1, URZ ;  /* 0x000000012c2e7890 */ /* 0x000fe2000fffe03f */
[----:B------:R-:W-:Y:S01]  /*263e0*/  PLOP3.LUT P0, PT, P0, P1, PT, 0x8a, 0x0 ;  /* 0x000000000000781c */ /* 0x000fe20000703172 */
[----:B------:R-:W-:-:S03]  /*263f0*/  ULDC.64 UR36, c[0x0][0x198] ;  /* 0x0000660000247ab9 */ /* 0x000fc60000000a00 */
[----:B-1----:R-:W-:-:S09]  /*26400*/  P2R R17, PR, RZ, 0x1 ;  /* 0x00000001ff117803 */ /* 0x002fd20000000000 */
.L_x_575:
[----:B------:R-:W-:-:S03]  /*26410*/  UMOV UR4, 0xffffffff ;  /* 0xffffffff00047882 */ /* 0x000fc60000000000 */
[----:B01----:R-:W-:Y:S05]  /*26420*/  BRA.DIV UR4, `(.L_x_562) ;  /* 0x0000001204d07947 */ /* 0x003fea000b800000 */
[----:B------:R-:W-:-:S13]  /*26430*/  ELECT P6, URZ, PT ;  /* 0x00000000003f782f */ /* 0x000fda00038c0000 */
.L_x_587:
[----:B------:R-:W-:Y:S04]  /*26440*/  BSSY B6, `(.L_x_563) ;  /* 0x000006c000067945 */ /* 0x000fe80003800000 */
[----:B------:R-:W-:Y:S05]  /*26450*/  @!P6 BRA `(.L_x_564) ;  /* 0x0000000400a8e947 */ /* 0x000fea0003800000 */
[----:B------:R-:W0:Y:S01]  /*26460*/  S2R R0, SR_CgaCtaId ;  /* 0x0000000000007919 */ /* 0x000e220000008800 */
[----:B------:R-:W-:-:S04]  /*26470*/  MOV R19, 0x400 ;  /* 0x0000040000137802 */ /* 0x000fc80000000f00 */
[----:B0-----:R-:W-:-:S05]  /*26480*/  LEA R19, R0, R19, 0x18 ;  /* 0x0000001300137211 */ /* 0x001fca00078ec0ff */
[----:B------:R-:W-:-:S05]  /*26490*/  VIADD R0, R19, 0x800 ;  /* 0x0000080013007836 */ /* 0x000fca0000000000 */
[----:B------:R-:W-:-:S13]  /*264a0*/  LOP3.LUT P0, RZ, R0, 0x3ff, RZ, 0xc0, !PT ;  /* 0x000003ff00ff7812 */ /* 0x000fda000780c0ff */
[----:B------:R-:W-:Y:S05]  /*264b0*/  @!P0 BRA `(.L_x_565) ;  /* 0x0000000000408947 */ /* 0x000fea0003800000 */
[----:B------:R-:W-:Y:S01]  /*264c0*/  MOV R2, 0x0 ;  /* 0x0000000000027802 */ /* 0x000fe20000000f00 */
[----:B------:R-:W-:Y:S01]  /*264d0*/  ULDC.64 UR4, c[0x4][0x70] ;  /* 0x01001c0000047ab9 */ /* 0x000fe20000000a00 */
[----:B------:R-:W-:Y:S01]  /*264e0*/  ULDC.64 UR6, c[0x4][0x78] ;  /* 0x01001e0000067ab9 */ /* 0x000fe20000000a00 */
[----:B------:R-:W-:Y:S01]  /*264f0*/  ULDC.64 UR8, c[0x4][0x8] ;  /* 0x0100020000087ab9 */ /* 0x000fe20000000a00 */
[----:B------:R-:W-:Y:S02]  /*26500*/  IMAD.U32 R4, RZ, RZ, UR4 ;  /* 0x00000004ff047e24 */ /* 0x000fe4000f8e00ff */
[----:B------:R-:W0:Y:S01]  /*26510*/  LDC.64 R2, c[0x4][R2] ;  /* 0x0100000002027b82 */ /* 0x000e220000000a00 */
[----:B------:R-:W-:Y:S02]  /*26520*/  IMAD.U32 R5, RZ, RZ, UR5 ;  /* 0x00000005ff057e24 */ /* 0x000fe4000f8e00ff */
[----:B------:R-:W-:Y:S02]  /*26530*/  IMAD.U32 R6, RZ, RZ, UR6 ;  /* 0x00000006ff067e24 */ /* 0x000fe4000f8e00ff */
[----:B------:R-:W-:-:S02]  /*26540*/  IMAD.U32 R7, RZ, RZ, UR7 ;  /* 0x00000007ff077e24 */ /* 0x000fc4000f8e00ff */
[----:B------:R-:W-:Y:S02]  /*26550*/  IMAD.U32 R10, RZ, RZ, UR8 ;  /* 0x00000008ff0a7e24 */ /* 0x000fe4000f8e00ff */
[----:B------:R-:W-:Y:S02]  /*26560*/  IMAD.U32 R11, RZ, RZ, UR9 ;  /* 0x00000009ff0b7e24 */ /* 0x000fe4000f8e00ff */
[----:B------:R-:W-:Y:S02]  /*26570*/  IMAD.MOV.U32 R8, RZ, RZ, 0x70 ;  /* 0x00000070ff087424 */ /* 0x000fe400078e00ff */
[----:B------:R-:W-:Y:S02]  /*26580*/  IMAD.MOV.U32 R12, RZ, RZ, 0x1 ;  /* 0x00000001ff0c7424 */ /* 0x000fe400078e00ff */
[----:B------:R-:W-:-:S07]  /*26590*/  IMAD.MOV.U32 R13, RZ, RZ, RZ ;  /* 0x000000ffff0d7224 */ /* 0x000fce00078e00ff */
[----:B------:R-:W-:-:S07]  /*265a0*/  LEPC R20, `(.L_x_565) ;  /* 0x000000001014794e */ /* 0x000fce0000000000 */
[----:B0-----:R-:W-:Y:S05]  /*265b0*/  CALL.ABS.NOINC R2 ;  /* 0x0000000002007343 */ /* 0x001fea0003c00000 */
.L_x_565:
        /* <DEDUP_REMOVED lines=19> */
.L_x_566:
[----:B------:R-:W0:Y:S02]  /*266f0*/  LDC R0, c[0x0][0x28c] ;  /* 0x0000a300ff007b82 */ /* 0x000e240000000800 */
[----:B0-----:R-:W-:-:S13]  /*26700*/  ISETP.GE.AND P0, PT, R0, 0x1, PT ;  /* 0x000000010000780c */ /* 0x001fda0003f06270 */
[----:B------:R-:W-:Y:S05]  /*26710*/  @!P0 BRA `(.L_x_564) ;  /* 0x0000000000f88947 */ /* 0x000fea0003800000 */
[----:B------:R-:W2:Y:S04]  /*26720*/  LDL.LU R3, [R1+0x4] ;  /* 0x0000040001037983 */ /* 0x000ea80000300800 */
[----:B------:R-:W3:Y:S01]  /*26730*/  LDL.LU R2, [R1] ;  /* 0x0000000001027983 */ /* 0x000ee20000300800 */
[----:B------:R-:W-:Y:S02]  /*26740*/  IMAD.MOV.U32 R9, RZ, RZ, RZ ;  /* 0x000000ffff097224 */ /* 0x000fe400078e00ff */
[----:B------:R-:W-:Y:S01]  /*26750*/  IMAD.U32 R7, RZ, RZ, UR46 ;  /* 0x0000002eff077e24 */ /* 0x000fe2000f8e00ff */
[----:B------:R0:W5:Y:S01]  /*26760*/  LDL R4, [R1+0x8] ;  /* 0x0000080001047983 */ /* 0x0001620000100800 */
[----:B--2---:R-:W-:Y:S02]  /*26770*/  IMAD.SHL.U32 R0, R3, 0x100, RZ ;  /* 0x0000010003007824 */ /* 0x004fe400078e00ff */
[----:B------:R-:W-:-:S02]  /*26780*/  IMAD.MOV.U32 R3, RZ, RZ, R18 ;  /* 0x000000ffff037224 */ /* 0x000fc400078e0012 */
[----:B---3--:R-:W-:Y:S02]  /*26790*/  IMAD.SHL.U32 R2, R2, 0x100, RZ ;  /* 0x0000010002027824 */ /* 0x008fe400078e00ff */
[----:B0-----:R-:W-:-:S07]  /*267a0*/  VIADD R10, R0, 0x80 ;  /* 0x00000080000a7836 */ /* 0x001fce0000000000 */
.L_x_570:
[----:B------:R-:W0:Y:S01]  /*267b0*/  S2R R5, SR_TID.X ;  /* 0x0000000000057919 */ /* 0x000e220000002100 */
[----:B-----5:R-:W-:Y:S01]  /*267c0*/  IMAD R8, R4, 0x8, R19 ;  /* 0x0000000804087824 */ /* 0x020fe200078e0213 */
[----:B0-----:R-:W-:Y:S02]  /*267d0*/  LOP3.LUT P1, RZ, R5, 0x7f, RZ, 0xc0, !PT ;  /* 0x0000007f05ff7812 */ /* 0x001fe4000782c0ff */
[----:B------:R-:W-:-:S04]  /*267e0*/  SHF.L.U32 R5, R3, 0x1f, RZ ;  /* 0x0000001f03057819 */ /* 0x000fc800000006ff */
[----:B------:R-:W0:Y:S07]  /*267f0*/  SYNCS.PHASECHK.TRANS64.TRYWAIT P0, [R8+URZ+0x18], R5 ;  /* 0x00001805080075a7 */ /* 0x000e2e000800017f */
[----:B------:R-:W1:Y:S01]  /*26800*/  @!P1 LDC R6, c[0x0][0x500] ;  /* 0x00014000ff069b82 */ /* 0x000e620000000800 */
[----:B0-----:R-:W-:Y:S05]  /*26810*/  @!P0 BRA `(.L_x_567) ;  /* 0x0000000c00f48947 */ /* 0x001fea0003800000 */
.L_x_588:
[----:B------:R-:W2:Y:S01]  /*26820*/  S2R R11, SR_TID.X ;  /* 0x00000000000b7919 */ /* 0x000ea20000002100 */
[----:B------:R-:W-:-:S04]  /*26830*/  UPRMT UR4, UR41, 0x9910, URZ ;  /* 0x0000991029047896 */ /* 0x000fc8000800003f */
[----:B------:R-:W-:Y:S01]  /*26840*/  UISETP.NE.AND UP0, UPT, UR4, 0x2, UPT ;  /* 0x000000020400788c */ /* 0x000fe2000bf05270 */
[----:B--2---:R-:W-:-:S13]  /*26850*/  LOP3.LUT P0, RZ, R11, 0x7f, RZ, 0xc0, !PT ;  /* 0x0000007f0bff7812 */ /* 0x004fda000780c0ff */
[----:B-1----:R1:W-:Y:S01]  /*26860*/  @!P0 SYNCS.ARRIVE.TRANS64 RZ, [R8+URZ], R6 ;  /* 0x0000000608ff89a7 */ /* 0x0023e2000800003f */
[----:B------:R-:W-:-:S13]  /*26870*/  PLOP3.LUT P0, PT, PT, PT, UP0, 0x80, 0x0 ;  /* 0x000000000000781c */ /* 0x000fda0003f0f008 */
[----:B-1----:R-:W-:Y:S05]  /*26880*/  @P0 BRA `(.L_x_568) ;  /* 0x0000000000040947 */ /* 0x002fea0003800000 */
[----:B------:R-:W-:Y:S01]  /*26890*/  BPT.TRAP 0x1 ;  /* 0x000000040000795c */ /* 0x000fe20000300000 */
.L_x_568:
[----:B------:R-:W-:-:S13]  /*268a0*/  ISETP.NE.AND P0, PT, R17, RZ, PT ;  /* 0x000000ff1100720c */ /* 0x000fda0003f05270 */
[----:B------:R-:W-:Y:S05]  /*268b0*/  @P0 BRA `(.L_x_569) ;  /* 0x0000000000040947 */ /* 0x000fea0003800000 */
[----:B------:R-:W-:Y:S01]  /*268c0*/  BPT.TRAP 0x1 ;  /* 0x000000040000795c */ /* 0x000fe20000300000 */
.L_x_569:
[----:B0-----:R-:W-:Y:S01]  /*268d0*/  IMAD R5, R4, 0x8000, R19 ;  /* 0x0000800004057824 */ /* 0x001fe200078e0213 */
[----:B------:R-:W-:Y:S01]  /*268e0*/  R2UR UR25, R8 ;  /* 0x00000000081972ca */ /* 0x000fe200000e0000 */
[----:B------:R-:W-:Y:S01]  /*268f0*/  VIADD R7, R7, 0xffffffff ;  /* 0xffffffff07077836 */ /* 0x000fe20000000000 */
[----:B------:R-:W-:Y:S01]  /*26900*/  R2UR UR27, R9 ;  /* 0x00000000091b72ca */ /* 0x000fe200000e0000 */
[----:B------:R-:W-:Y:S01]  /*26910*/  UIADD3 UR4, UP0, UR36, 0xf0, URZ ;  /* 0x000000f024047890 */ /* 0x000fe2000ff1e03f */
[----:B------:R-:W-:Y:S01]  /*26920*/  R2UR UR8, R5 ;  /* 0x00000000050872ca */ /* 0x000fe200000e0000 */
[----:B------:R-:W-:Y:S01]  /*26930*/  UIADD3 UR14, UP1, UR36, 0x1f0, URZ ;  /* 0x000001f0240e7890 */ /* 0x000fe2000ff3e03f */
[----:B------:R-:W-:Y:S01]  /*26940*/  R2UR UR28, R16 ;  /* 0x00000000101c72ca */ /* 0x000fe200000e0000 */
[----:B------:R-:W-:Y:S01]  /*26950*/  UIADD3.X UR5, URZ, UR37, URZ, UP0, !UPT ;  /* 0x000000253f057290 */ /* 0x000fe200087fe43f */
[----:B------:R-:W-:Y:S01]  /*26960*/  R2UR UR26, R0 ;  /* 0x00000000001a72ca */ /* 0x000fe200000e0000 */
[----:B------:R-:W-:Y:S01]  /*26970*/  VIADD R4, R4, 0x1 ;  /* 0x0000000104047836 */ /* 0x000fe20000000000 */
[----:B------:R-:W-:Y:S01]  /*26980*/  R2UR UR18, R10 ;  /* 0x000000000a1272ca */ /* 0x000fe200000e0000 */
[----:B------:R-:W-:Y:S01]  /*26990*/  UIADD3.X UR15, URZ, UR37, URZ, UP1, !UPT ;  /* 0x000000253f0f7290 */ /* 0x000fe20008ffe43f */
[----:B------:R-:W-:Y:S01]  /*269a0*/  R2UR UR11, R2 ;  /* 0x00000000020b72ca */ /* 0x000fe200000e0000 */
[----:B------:R-:W-:Y:S01]  /*269b0*/  UMOV UR6, 0x0 ;  /* 0x0000000000067882 */ /* 0x000fe20000000000 */
[----:B------:R-:W-:Y:S01]  /*269c0*/  ISETP.GT.AND P1, PT, R7, 0x1, PT ;  /* 0x000000010700780c */ /* 0x000fe20003f24270 */
[----:B------:R-:W-:Y:S01]  /*269d0*/  UMOV UR7, 0x10000000 ;  /* 0x1000000000077882 */ /* 0x000fe20000000000 */
[C---:B------:R-:W-:Y:S01]  /*269e0*/  ISETP.NE.AND P0, PT, R4.reuse, 0x3, PT ;  /* 0x000000030400780c */ /* 0x040fe20003f05270 */
[----:B------:R-:W-:Y:S01]  /*269f0*/  UIADD3 UR24, UR8, 0x800, URZ ;  /* 0x0000080008187890 */ /* 0x000fe2000fffe03f */
[----:B------:R-:W-:Y:S01]  /*26a00*/  VIADD R9, R9, 0x80 ;  /* 0x0000008009097836 */ /* 0x000fe20000000000 */
[----:B------:R-:W-:Y:S01]  /*26a10*/  UIADD3 UR16, UR8, 0x4800, URZ ;  /* 0x0000480008107890 */ /* 0x000fe2000fffe03f */
[----:B------:R-:W-:Y:S01]  /*26a20*/  SEL R6, RZ, 0x1, P0 ;  /* 0x00000001ff067807 */ /* 0x000fe20000000000 */
[----:B------:R-:W-:Y:S01]  /*26a30*/  UIADD3 UR8, UR8, 0x18800, URZ ;  /* 0x0001880008087890 */ /* 0x000fe2000fffe03f */
[----:B------:R-:W-:Y:S01]  /*26a40*/  SEL R4, R4, RZ, P0 ;  /* 0x000000ff04047207 */ /* 0x000fe20000000000 */
[----:B------:R-:W-:Y:S01]  /*26a50*/  UMOV UR17, UR25 ;  /* 0x0000001900117c82 */ /* 0x000fe20008000000 */
[----:B------:R-:W-:Y:S01]  /*26a60*/  UMOV UR19, UR27 ;  /* 0x0000001b00137c82 */ /* 0x000fe20008000000 */
[----:B------:R-:W-:Y:S01]  /*26a70*/  UMOV UR20, UR28 ;  /* 0x0000001c00147c82 */ /* 0x000fe20008000000 */
[----:B------:R0:W-:Y:S01]  /*26a80*/  UTMALDG.3D [UR24], [UR4], desc[UR6] ;  /* 0x00000618040075b4 */ /* 0x0001e20008011000 */
[----:B------:R-:W-:Y:S01]  /*26a90*/  UMOV UR9, UR25 ;  /* 0x0000001900097c82 */ /* 0x000fe20008000000 */
[----:B------:R-:W-:Y:S01]  /*26aa0*/  UMOV UR10, UR27 ;  /* 0x0000001b000a7c82 */ /* 0x000fe20008000000 */
[----:B------:R-:W-:Y:S01]  /*26ab0*/  UMOV UR12, UR28 ;  /* 0x0000001c000c7c82 */ /* 0x000fe20008000000 */
[----:B------:R-:W-:Y:S01]  /*26ac0*/  LOP3.LUT R3, R3, R6, RZ, 0x3c, !PT ;  /* 0x0000000603037212 */ /* 0x000fe200078e3cff */
[----:B------:R0:W-:Y:S01]  /*26ad0*/  UTMALDG.3D [UR16], [UR4], desc[UR6] ;  /* 0x00000610040075b4 */ /* 0x0001e20008011000 */
[----:B------:R0:W-:Y:S02]  /*26ae0*/  UTMALDG.3D [UR8], [UR14], desc[UR6] ;  /* 0x000006080e0075b4 */ /* 0x0001e40008011000 */
[----:B0-----:R-:W-:Y:S05]  /*26af0*/  @P1 BRA `(.L_x_570) ;  /* 0xfffffffc002c1947 */ /* 0x001fea000383ffff */
.L_x_564:
[----:B------:R-:W-:Y:S05]  /*26b00*/  BSYNC B6 ;  /* 0x0000000000067941 */ /* 0x000fea0003800000 */
.L_x_563:
[----:B------:R-:W2:Y:S01]  /*26b10*/  LDL.LU R6, [R1+0xc] ;  /* 0x00000c0001067983 */ /* 0x000ea20000300800 */
[----:B------:R-:W-:Y:S01]  /*26b20*/  IMAD.U32 R2, RZ, RZ, UR44 ;  /* 0x0000002cff027e24 */ /* 0x000fe2000f8e00ff */
[----:B------:R-:W-:Y:S02]  /*26b30*/  ULDC.64 UR4, c[0x0][0x650] ;  /* 0x0001940000047ab9 */ /* 0x000fe40000000a00 */
[----:B------:R-:W3:Y:S04]  /*26b40*/  LDL.LU R5, [R1+0x8] ;  /* 0x0000080001057983 */ /* 0x000ee80000300800 */
[----:B------:R-:W4:Y:S04]  /*26b50*/  LDL.LU R12, [R1+0x200] ;  /* 0x00020000010c7983 */ /* 0x000f280000300800 */
[----:B------:R-:W5:Y:S01]  /*26b60*/  LDL.LU R11, [R1+0x204] ;  /* 0x00020400010b7983 */ /* 0x000f620000300800 */
[----:B------:R-:W-:Y:S01]  /*26b70*/  IMAD.MOV.U32 R4, RZ, RZ, -0x1 ;  /* 0xffffffffff047424 */ /* 0x000fe200078e00ff */
[----:B------:R-:W-:Y:S01]  /*26b80*/  UISETP.GE.U32.AND UP0, UPT, UR44, 0x3, UPT ;  /* 0x000000032c00788c */ /* 0x000fe2000bf06070 */
[----:B------:R-:W-:Y:S01]  /*26b90*/  BSSY B0, `(.L_x_571) ;  /* 0x000007a000007945 */ /* 0x000fe20003800000 */
[----:B------:R-:W-:-:S04]  /*26ba0*/  IMAD.MOV.U32 R16, RZ, RZ, -0x1 ;  /* 0xffffffffff107424 */ /* 0x000fc800078e00ff */
[----:B------:R-:W-:Y:S02]  /*26bb0*/  PLOP3.LUT P1, PT, PT, PT, UP0, 0x80, 0x0 ;  /* 0x000000000000781c */ /* 0x000fe40003f2f008 */
[----:B--2---:R-:W-:-:S13]  /*26bc0*/  LOP3.LUT P0, RZ, R6, 0xff, RZ, 0xc0, !PT ;  /* 0x000000ff06ff7812 */ /* 0x004fda000780c0ff */
[----:B------:R-:W0:Y:S01]  /*26bd0*/  @P0 S2R R3, SR_CgaCtaId ;  /* 0x0000000000030919 */ /* 0x000e220000008800 */
[----:B------:R-:W-:-:S04]  /*26be0*/  @P0 MOV R0, 0x400 ;  /* 0x0000040000000802 */ /* 0x000fc80000000f00 */
[----:B0-----:R-:W-:-:S04]  /*26bf0*/  @P0 LEA R0, R3, R0, 0x18 ;  /* 0x0000000003000211 */ /* 0x001fc800078ec0ff */
[----:B------:R3:W-:Y:S02]  /*26c00*/  @P0 SYNCS.ARRIVE.TRANS64.A1T0 RZ, [R0+URZ+0x48], RZ ;  /* 0x000048ff00ff09a7 */ /* 0x0007e4000810003f */
[----:B---3--:R-:W-:-:S05]  /*26c10*/  VIADD R0, R5, UR44 ;  /* 0x0000002c05007c36 */ /* 0x008fca0008000000 */
[----:B------:R-:W-:-:S04]  /*26c20*/  ISETP.GT.U32.AND P0, PT, R0, 0x2, PT ;  /* 0x000000020000780c */ /* 0x000fc80003f04070 */
[----:B------:R-:W-:Y:S01]  /*26c30*/  ISETP.LT.U32.AND P0, PT, R2, 0x3, P0 ;  /* 0x000000030200780c */ /* 0x000fe20000701070 */
[----:B------:R-:W-:-:S05]  /*26c40*/  IMAD.WIDE.U32 R2, R0, -0x55555555, RZ ;  /* 0xaaaaaaab00027825 */ /* 0x000fca00078e00ff */
[----:B------:R-:W-:Y:S02]  /*26c50*/  SHF.R.U32.HI R5, RZ, 0x1, R3 ;  /* 0x00000001ff057819 */ /* 0x000fe40000011603 */
[----:B------:R-:W-:Y:S02]  /*26c60*/  SEL R3, RZ, 0x1, !P0 ;  /* 0x00000001ff037807 */ /* 0x000fe40004000000 */
[----:B-----5:R-:W-:Y:S02]  /*26c70*/  IADD3 R11, P0, R11, UR48, RZ ;  /* 0x000000300b0b7c10 */ /* 0x020fe4000ff1e0ff */
[----:B------:R-:W-:Y:S01]  /*26c80*/  LOP3.LUT R18, R18, R3, RZ, 0x3c, !PT ;  /* 0x0000000312127212 */ /* 0x000fe200078e3cff */
[----:B------:R-:W-:Y:S01]  /*26c90*/  IMAD R3, R5, -0x3, R0 ;  /* 0xfffffffd05037824 */ /* 0x000fe200078e0200 */
[----:B----4-:R-:W-:Y:S01]  /*26ca0*/  IADD3.X R12, R12, UR45, RZ, P0, !PT ;  /* 0x0000002d0c0c7c10 */ /* 0x010fe200087fe4ff */
[----:B------:R-:W-:Y:S01]  /*26cb0*/  STL [R1+0x204], R11 ;  /* 0x0002040b01007387 */ /* 0x000fe20000100800 */
[----:B------:R-:W-:-:S02]  /*26cc0*/  PRMT R2, RZ, 0x7610, R2 ;  /* 0x00007610ff027816 */ /* 0x000fc40000000002 */
[----:B------:R-:W-:Y:S01]  /*26cd0*/  ISETP.GE.U32.AND P0, PT, R11, UR4, PT ;  /* 0x000000040b007c0c */ /* 0x000fe2000bf06070 */
[----:B------:R-:W-:Y:S01]  /*26ce0*/  STL [R1+0x200], R12 ;  /* 0x0002000c01007387 */ /* 0x000fe20000100800 */
[----:B------:R-:W-:Y:S02]  /*26cf0*/  @P1 LOP3.LUT R18, R18, 0x1, R5, 0x78, !PT ;  /* 0x0000000112121812 */ /* 0x000fe400078e7805 */
[----:B------:R-:W-:Y:S01]  /*26d00*/  ISETP.GE.U32.AND.EX P0, PT, R12, UR5, PT, P0 ;  /* 0x000000050c007c0c */ /* 0x000fe2000bf06100 */
[----:B------:R0:W-:Y:S01]  /*26d10*/  STL [R1+0x8], R3 ;  /* 0x0000080301007387 */ /* 0x0001e20000100800 */
[----:B------:R-:W-:-:S03]  /*26d20*/  PRMT R0, RZ, 0x7610, R0 ;  /* 0x00007610ff007816 */ /* 0x000fc60000000000 */
[----:B------:R1:W-:Y:S01]  /*26d30*/  STL [R1+0x4], R4 ;  /* 0x0000040401007387 */ /* 0x0003e20000100800 */
[----:B0-----:R-:W-:-:S05]  /*26d40*/  IMAD.MOV.U32 R3, RZ, RZ, -0x1 ;  /* 0xffffffffff037424 */ /* 0x001fca00078e00ff */
[----:B------:R1:W-:Y:S04]  /*26d50*/  STL [R1], R3 ;  /* 0x0000000301007387 */ /* 0x0003e80000100800 */
[----:B------:R1:W-:Y:S01]  /*26d60*/  STL.S16 [R1+0xc], R2 ;  /* 0x00000c0201007387 */ /* 0x0003e20000100600 */
[----:B------:R-:W-:Y:S05]  /*26d70*/  @P0 BRA `(.L_x_572) ;  /* 0x00000004006c0947 */ /* 0x000fea0003800000 */
[----:B------:R-:W0:Y:S01]  /*26d80*/  S2R R0, SR_CTAID.X ;  /* 0x0000000000007919 */ /* 0x000e220000002500 */
[----:B------:R-:W-:Y:S01]  /*26d90*/  ULDC UR4, c[0x0][0x150] ;  /* 0x0000540000047ab9 */ /* 0x000fe20000000800 */
[----:B-1----:R-:W1:Y:S01]  /*26da0*/  LDC R3, c[0x0][0x144] ;  /* 0x00005100ff037b82 */ /* 0x002e620000000800 */
[----:B------:R-:W-:Y:S01]  /*26db0*/  UISETP.NE.AND UP0, UPT, UR42, URZ, UPT ;  /* 0x0000003f2a00728c */ /* 0x000fe2000bf05270 */
[----:B------:R-:W2:Y:S01]  /*26dc0*/  S2R R5, SR_CTAID.Y ;  /* 0x0000000000057919 */ /* 0x000ea20000002600 */
[----:B------:R-:W-:-:S04]  /*26dd0*/  ULDC UR7, c[0x0][0x630] ;  /* 0x00018c0000077ab9 */ /* 0x000fc80000000800 */
[----:B------:R-:W-:Y:S01]  /*26de0*/  PLOP3.LUT P0, PT, PT, PT, UP0, 0x80, 0x0 ;  /* 0x000000000000781c */ /* 0x000fe20003f0f008 */
[----:B------:R-:W3:Y:S01]  /*26df0*/  LDC R8, c[0x0][0x148] ;  /* 0x00005200ff087b82 */ /* 0x000ee20000000800 */
[----:B0-----:R-:W-:Y:S02]  /*26e00*/  I2FP.F32.U32 R2, R0 ;  /* 0x0000000000027245 */ /* 0x001fe40000201000 */
[----:B--2---:R-:W-:-:S03]  /*26e10*/  I2FP.F32.U32 R4, R5 ;  /* 0x0000000500047245 */ /* 0x004fc60000201000 */
[----:B------:R-:W-:Y:S01]  /*26e20*/  FMUL R2, R2, UR4 ;  /* 0x0000000402027c20 */ /* 0x000fe20008400000 */
[----:B------:R-:W-:Y:S02]  /*26e30*/  ULDC UR4, c[0x0][0x154] ;  /* 0x0000550000047ab9 */ /* 0x000fe40000000800 */
[----:B------:R-:W-:Y:S01]  /*26e40*/  FMUL R6, R4, UR4 ;  /* 0x0000000404067c20 */ /* 0x000fe20008400000 */
[----:B------:R-:W-:Y:S02]  /*26e50*/  ULDC.64 UR4, c[0x0][0x628] ;  /* 0x00018a0000047ab9 */ /* 0x000fe40000000a00 */
[----:B------:R-:W0:Y:S08]  /*26e60*/  F2I.U32.TRUNC.NTZ R2, R2 ;  /* 0x0000000200027305 */ /* 0x000e30000020f000 */
[----:B------:R-:W2:Y:S01]  /*26e70*/  F2I.U32.TRUNC.NTZ R6, R6 ;  /* 0x0000000600067305 */ /* 0x000ea2000020f000 */
[----:B0-----:R-:W-:-:S02]  /*26e80*/  IMAD.MOV R4, RZ, RZ, -R2 ;  /* 0x000000ffff047224 */ /* 0x001fc400078e0a02 */
[----:B------:R-:W-:Y:S02]  /*26e90*/  IMAD.MOV.U32 R2, RZ, RZ, R11 ;  /* 0x000000ffff027224 */ /* 0x000fe400078e000b */
[----:B-1----:R-:W-:Y:S02]  /*26ea0*/  IMAD R0, R3, R4, R0 ;  /* 0x0000000403007224 */ /* 0x002fe400078e0200 */
[----:B--2---:R-:W-:-:S04]  /*26eb0*/  IMAD.MOV R3, RZ, RZ, -R6 ;  /* 0x000000ffff037224 */ /* 0x004fc800078e0a06 */
[----:B---3--:R-:W-:Y:S01]  /*26ec0*/  @P0 IMAD R0, R8, R3, R5 ;  /* 0x0000000308000224 */ /* 0x008fe200078e0205 */
[----:B------:R-:W-:Y:S01]  /*26ed0*/  ISETP.NE.U32.AND P0, PT, RZ, UR4, PT ;  /* 0x00000004ff007c0c */ /* 0x000fe2000bf05070 */
[----:B------:R-:W-:-:S03]  /*26ee0*/  IMAD.MOV.U32 R3, RZ, RZ, R12 ;  /* 0x000000ffff037224 */ /* 0x000fc600078e000c */
[----:B------:R-:W-:-:S13]  /*26ef0*/  ISETP.NE.AND.EX P0, PT, RZ, UR5, PT, P0 ;  /* 0x00000005ff007c0c */ /* 0x000fda000bf05300 */
[----:B------:R-:W-:Y:S05]  /*26f00*/  @!P0 BRA `(.L_x_573) ;  /* 0x0000000000288947 */ /* 0x000fea0003800000 */
[----:B------:R-:W-:Y:S02]  /*26f10*/  ULDC UR6, c[0x0][0x634] ;  /* 0x00018d0000067ab9 */ /* 0x000fe40000000800 */
[----:B------:R-:W-:-:S05]  /*26f20*/  IADD3 R3, P0, R11, UR6, RZ ;  /* 0x000000060b037c10 */ /* 0x000fca000ff1e0ff */
[----:B------:R-:W-:-:S04]  /*26f30*/  IMAD.X R7, RZ, RZ, R12, P0 ;  /* 0x000000ffff077224 */ /* 0x000fc800000e060c */
[----:B------:R-:W-:-:S04]  /*26f40*/  IMAD.WIDE.U32 R4, R7, UR4, RZ ;  /* 0x0000000407047c25 */ /* 0x000fc8000f8e00ff */
[----:B------:R-:W-:-:S04]  /*26f50*/  IMAD.WIDE.U32 R4, P0, R3, UR5, R4 ;  /* 0x0000000503047c25 */ /* 0x000fc8000f800004 */
[----:B------:R-:W-:-:S04]  /*26f60*/  IMAD.WIDE.U32 R2, R3, UR4, RZ ;  /* 0x0000000403027c25 */ /* 0x000fc8000f8e00ff */
[----:B------:R-:W-:Y:S01]  /*26f70*/  IMAD.MOV.U32 R2, RZ, RZ, R5 ;  /* 0x000000ffff027224 */ /* 0x000fe200078e0005 */
[----:B------:R-:W-:Y:S01]  /*26f80*/  IADD3 RZ, P1, R3, R4, RZ ;  /* 0x0000000403ff7210 */ /* 0x000fe20007f3e0ff */
[----:B------:R-:W-:-:S04]  /*26f90*/  IMAD.X R3, RZ, RZ, RZ, P0 ;  /* 0x000000ffff037224 */ /* 0x000fc800000e06ff */
[----:B------:R-:W-:-:S08]  /*26fa0*/  IMAD.WIDE.U32.X R2, R7, UR5, R2, P1 ;  /* 0x0000000507027c25 */ /* 0x000fd000088e0402 */
.L_x_573:
[--C-:B------:R-:W-:Y:S01]  /*26fb0*/  SHF.R.U64 R16, R2, UR7, R3.reuse ;  /* 0x0000000702107c19 */ /* 0x100fe20008001203 */
[----:B------:R-:W-:Y:S01]  /*26fc0*/  ULDC.64 UR4, c[0x0][0x620] ;  /* 0x0001880000047ab9 */ /* 0x000fe20000000a00 */
[----:B------:R-:W-:Y:S01]  /*26fd0*/  SHF.R.U32.HI R2, RZ, UR7, R3 ;  /* 0x00000007ff027c19 */ /* 0x000fe20008011603 */
[----:B------:R-:W-:Y:S01]  /*26fe0*/  IMAD.MOV.U32 R3, RZ, RZ, R12 ;  /* 0x000000ffff037224 */ /* 0x000fe200078e000c */
[----:B------:R-:W-:Y:S01]  /*26ff0*/  IADD3 R7, P0, RZ, -R16, RZ ;  /* 0x80000010ff077210 */ /* 0x000fe20007f1e0ff */
[----:B------:R-:W-:-:S04]  /*27000*/  ULDC.64 UR6, c[0x0][0x640] ;  /* 0x0001900000067ab9 */ /* 0x000fc80000000a00 */
[----:B------:R-:W-:Y:S01]  /*27010*/  IMAD.X R2, RZ, RZ, ~R2, P0 ;  /* 0x000000ffff027224 */ /* 0x000fe200000e0e02 */
[----:B------:R-:W-:-:S03]  /*27020*/  ISETP.NE.U32.AND P0, PT, RZ, UR6, PT ;  /* 0x00000006ff007c0c */ /* 0x000fc6000bf05070 */
[----:B------:R-:W-:Y:S01]  /*27030*/  IMAD R2, R2, UR4, RZ ;  /* 0x0000000402027c24 */ /* 0x000fe2000f8e02ff */
[----:B------:R-:W-:-:S03]  /*27040*/  ISETP.NE.AND.EX P0, PT, RZ, UR7, PT, P0 ;  /* 0x00000007ff007c0c */ /* 0x000fc6000bf05300 */
[----:B------:R-:W-:Y:S02]  /*27050*/  IMAD R5, R7, UR5, R2 ;  /* 0x0000000507057c24 */ /* 0x000fe4000f8e0202 */
[----:B------:R-:W-:-:S04]  /*27060*/  IMAD.MOV.U32 R2, RZ, RZ, R11 ;  /* 0x000000ffff027224 */ /* 0x000fc800078e000b */
[----:B------:R-:W-:Y:S01]  /*27070*/  IMAD.WIDE.U32 R2, R7, UR4, R2 ;  /* 0x0000000407027c25 */ /* 0x000fe2000f8e0002 */
[----:B------:R-:W-:-:S03]  /*27080*/  ULDC UR4, c[0x0][0x618] ;  /* 0x0001860000047ab9 */ /* 0x000fc60000000800 */
[----:B------:R-:W-:-:S05]  /*27090*/  IMAD.IADD R3, R3, 0x1, R5 ;  /* 0x0000000103037824 */ /* 0x000fca00078e0205 */
[--C-:B------:R-:W-:Y:S02]  /*270a0*/  SHF.R.U64 R6, R2, UR4, R3.reuse ;  /* 0x0000000402067c19 */ /* 0x100fe40008001203 */
[----:B------:R-:W-:Y:S01]  /*270b0*/  SHF.R.U32.HI R3, RZ, UR4, R3 ;  /* 0x00000004ff037c19 */ /* 0x000fe20008011603 */
[----:B------:R-:W-:-:S03]  /*270c0*/  ULDC UR4, c[0x0][0x608] ;  /* 0x0001820000047ab9 */ /* 0x000fc60000000800 */
[--C-:B------:R-:W-:Y:S02]  /*270d0*/  SHF.R.U64 R7, R6, UR4, R3.reuse ;  /* 0x0000000406077c19 */ /* 0x100fe40008001203 */
[----:B------:R-:W-:Y:S01]  /*270e0*/  SHF.R.U32.HI R2, RZ, UR4, R3 ;  /* 0x00000004ff027c19 */ /* 0x000fe20008011603 */
[----:B------:R-:W-:-:S03]  /*270f0*/  ULDC UR4, c[0x0][0x658] ;  /* 0x0001960000047ab9 */ /* 0x000fc60000000800 */
[--C-:B------:R-:W-:Y:S02]  /*27100*/  SHF.R.U64 R8, R7, UR4, R2.reuse ;  /* 0x0000000407087c19 */ /* 0x100fe40008001202 */
[----:B------:R-:W-:-:S03]  /*27110*/  SHF.R.U32.HI R9, RZ, UR4, R2 ;  /* 0x00000004ff097c19 */ /* 0x000fc60008011602 */
[----:B------:R-:W-:Y:S02]  /*27120*/  IMAD.MOV.U32 R2, RZ, RZ, R8 ;  /* 0x000000ffff027224 */ /* 0x000fe400078e0008 */
[----:B------:R-:W-:Y:S01]  /*27130*/  IMAD.MOV.U32 R3, RZ, RZ, R9 ;  /* 0x000000ffff037224 */ /* 0x000fe200078e0009 */
[----:B------:R-:W-:Y:S06]  /*27140*/  @!P0 BRA `(.L_x_574) ;  /* 0x0000000000288947 */ /* 0x000fec0003800000 */
        /* <DEDUP_REMOVED lines=10> */
.L_x_574:
[----:B------:R-:W-:Y:S01]  /*271f0*/  ULDC UR4, c[0x0][0x648] ;  /* 0x0001920000047ab9 */ /* 0x000fe20000000800 */
[----:B------:R-:W-:Y:S01]  /*27200*/  LOP3.LUT R7, R7, UR38, RZ, 0xc0, !PT ;  /* 0x0000002607077c12 */ /* 0x000fe2000f8ec0ff */
[----:B------:R-:W-:Y:S01]  /*27210*/  UISETP.NE.AND UP0, UPT, UR42, URZ, UPT ;  /* 0x0000003f2a00728c */ /* 0x000fe2000bf05270 */
[----:B------:R-:W-:Y:S01]  /*27220*/  SHF.R.U64 R2, R2, UR4, R3 ;  /* 0x0000000402027c19 */ /* 0x000fe20008001203 */
[----:B------:R-:W-:-:S04]  /*27230*/  ULDC UR4, c[0x0][0x638] ;  /* 0x00018e0000047ab9 */ /* 0x000fc80000000800 */
[----:B------:R-:W-:Y:S01]  /*27240*/  IMAD.MOV R3, RZ, RZ, -R2 ;  /* 0x000000ffff037224 */ /* 0x000fe200078e0a02 */
[----:B------:R-:W-:Y:S01]  /*27250*/  PLOP3.LUT P0, PT, PT, PT, UP0, 0x40, 0x0 ;  /* 0x000000000000781c */ /* 0x000fe20003f0e808 */
[----:B------:R-:W-:Y:S01]  /*27260*/  IMAD R7, R2, UR39, R7 ;  /* 0x0000002702077c24 */ /* 0x000fe2000f8e0207 */
[----:B------:R-:W-:Y:S01]  /*27270*/  PLOP3.LUT P1, PT, PT, PT, UP0, 0x40, 0x0 ;  /* 0x000000000000781c */ /* 0x000fe20003f2e808 */
[----:B------:R-:W-:Y:S01]  /*27280*/  IMAD R8, R3, UR4, R8 ;  /* 0x0000000403087c24 */ /* 0x000fe2000f8e0208 */
[----:B------:R-:W-:Y:S01]  /*27290*/  ULDC UR4, c[0x0][0x610] ;  /* 0x0001840000047ab9 */ /* 0x000fe20000000800 */
[----:B------:R-:W-:Y:S01]  /*272a0*/  LOP3.LUT R3, R6, UR40, RZ, 0xc0, !PT ;  /* 0x0000002806037c12 */ /* 0x000fe2000f8ec0ff */
[----:B------:R-:W-:Y:S01]  /*272b0*/  IMAD R0, R7, UR4, R0 ;  /* 0x0000000407007c24 */ /* 0x000fe2000f8e0200 */
[----:B------:R-:W-:-:S03]  /*272c0*/  ULDC UR4, c[0x0][0x600] ;  /* 0x0001800000047ab9 */ /* 0x000fc60000000800 */
[----:B------:R-:W-:-:S05]  /*272d0*/  IMAD R3, R8, UR4, R3 ;  /* 0x0000000408037c24 */ /* 0x000fca000f8e0203 */
[----:B------:R-:W-:Y:S02]  /*272e0*/  SEL R4, R3, R0, P0 ;  /* 0x0000000003047207 */ /* 0x000fe40000000000 */
[----:B------:R-:W-:Y:S01]  /*272f0*/  SEL R2, R0, R3, P1 ;  /* 0x0000000300027207 */ /* 0x000fe20000800000 */
[----:B------:R-:W-:Y:S02]  /*27300*/  IMAD.MOV.U32 R0, RZ, RZ, 0x1 ;  /* 0x00000001ff007424 */ /* 0x000fe400078e00ff */
[----:B------:R0:W-:Y:S04]  /*27310*/  STL [R1], R4 ;  /* 0x0000000401007387 */ /* 0x0001e80000100800 */
[----:B------:R0:W-:Y:S02]  /*27320*/  STL [R1+0x4], R2 ;  /* 0x0000040201007387 */ /* 0x0001e40000100800 */
.L_x_572:
[----:B------:R-:W-:Y:S05]  /*27330*/  BSYNC B0 ;  /* 0x0000000000007941 */ /* 0x000fea0003800000 */
.L_x_571:
[----:B------:R-:W-:-:S13]  /*27340*/  LOP3.LUT P0, RZ, R0, 0xff, RZ, 0xc0, !PT ;  /* 0x000000ff00ff7812 */ /* 0x000fda000780c0ff */
[----:B------:R-:W-:Y:S05]  /*27350*/  @P0 BRA `(.L_x_575) ;  /* 0xfffffff0002c0947 */ /* 0x000fea000383ffff */
[----:B------:R-:W-:Y:S05]  /*27360*/  BSYNC B7 ;  /* 0x0000000000077941 */ /* 0x000fea0003800000 */
.L_x_561:
[----:B------:R-:W-:-:S03]  /*27370*/  UMOV UR4, 0xffffffff ;  /* 0xffffffff00047882 */ /* 0x000fc60000000000 */
[----:B------:R-:W-:Y:S05]  /*27380*/  BRA.DIV UR4, `(.L_x_576) ;  /* 0x00000006042c7947 */ /* 0x000fea000b800000 */
[----:B------:R-:W-:-:S13]  /*27390*/  ELECT P6, URZ, PT ;  /* 0x00000000003f782f */ /* 0x000fda00038c0000 */
.L_x_591:
[----:B------:R-:W-:Y:S04]  /*273a0*/  BSSY B0, `(.L_x_577) ;  /* 0x0000025000007945 */ /* 0x000fe80003800000 */
[----:B------:R-:W-:Y:S05]  /*273b0*/  @!P6 BRA `(.L_x_578) ;  /* 0x00000000008ce947 */ /* 0x000fea0003800000 */
[----:B------:R-:W-:-:S04]  /*273c0*/  ULOP3.LUT UR4, UR43, 0x2, URZ, 0xfc, !UPT ;  /* 0x000000022b047892 */ /* 0x000fc8000f8efc3f */
[----:B------:R-:W-:-:S06]  /*273d0*/  UISETP.NE.AND UP0, UPT, UR4, 0x3, UPT ;  /* 0x000000030400788c */ /* 0x000fcc000bf05270 */
[----:B------:R-:W-:-:S13]  /*273e0*/  PLOP3.LUT P0, PT, PT, PT, UP0, 0x80, 0x0 ;  /* 0x000000000000781c */ /* 0x000fda0003f0f008 */
[----:B------:R-:W-:Y:S05]  /*273f0*/  @!P0 BRA `(.L_x_579) ;  /* 0x0000000000048947 */ /* 0x000fea0003800000 */
[----:B------:R-:W-:Y:S01]  /*27400*/  BPT.TRAP 0x1 ;  /* 0x000000040000795c */ /* 0x000fe20000300000 */
.L_x_579:
[----:B01----:R-:W2:Y:S01]  /*27410*/  LDL R4, [R1+0x8] ;  /* 0x0000080001047983 */ /* 0x003ea20000100800 */
[----:B------:R-:W-:Y:S02]  /*27420*/  MOV R0, 0x400 ;  /* 0x0000040000007802 */ /* 0x000fe40000000f00 */
[----:B------:R-:W-:Y:S01]  /*27430*/  SHF.L.U32 R2, R18, 0x1f, RZ ;  /* 0x0000001f12027819 */ /* 0x000fe200000006ff */
[----:B------:R-:W0:Y:S02]  /*27440*/  S2R R3, SR_CgaCtaId ;  /* 0x0000000000037919 */ /* 0x000e240000008800 */
[----:B0-----:R-:W-:-:S05]  /*27450*/  LEA R0, R3, R0, 0x18 ;  /* 0x0000000003007211 */ /* 0x001fca00078ec0ff */
[----:B------:R-:W-:-:S04]  /*27460*/  VIADD R0, R0, 0x18 ;  /* 0x0000001800007836 */ /* 0x000fc80000000000 */
[----:B--2---:R-:W-:-:S04]  /*27470*/  IMAD R3, R4, 0x8, R0 ;  /* 0x0000000804037824 */ /* 0x004fc800078e0200 */
[----:B------:R-:W0:Y:S02]  /*27480*/  SYNCS.PHASECHK.TRANS64.TRYWAIT P0, [R3+URZ], R2 ;  /* 0x00000002030075a7 */ /* 0x000e24000800017f */
[----:B0-----:R-:W-:Y:S05]  /*27490*/  @!P0 BRA `(.L_x_580) ;  /* 0x0000000400088947 */ /* 0x001fea0003800000 */
.L_x_592:
[----:B------:R-:W0:Y:S02]  /*274a0*/  LDL.LU R4, [R1+0x8] ;  /* 0x0000080001047983 */ /* 0x000e240000300800 */
[----:B0-----:R-:W-:-:S05]  /*274b0*/  VIADD R2, R4, 0x1 ;  /* 0x0000000104027836 */ /* 0x001fca0000000000 */
[----:B------:R-:W-:-:S04]  /*274c0*/  ISETP.NE.AND P0, PT, R2, 0x3, PT ;  /* 0x000000030200780c */ /* 0x000fc80003f05270 */
[----:B------:R-:W-:Y:S02]  /*274d0*/  SEL R3, RZ, 0x1, P0 ;  /* 0x00000001ff037807 */ /* 0x000fe40000000000 */
[----:B------:R-:W-:Y:S02]  /*274e0*/  SEL R5, R2, RZ, P0 ;  /* 0x000000ff02057207 */ /* 0x000fe40000000000 */
[----:B------:R-:W-:-:S03]  /*274f0*/  LOP3.LUT R7, R18, R3, RZ, 0x3c, !PT ;  /* 0x0000000312077212 */ /* 0x000fc600078e3cff */
[----:B------:R-:W-:Y:S01]  /*27500*/  IMAD R3, R5, 0x8, R0 ;  /* 0x0000000805037824 */ /* 0x000fe200078e0200 */
[----:B------:R-:W-:-:S04]  /*27510*/  SHF.L.U32 R2, R7, 0x1f, RZ ;  /* 0x0000001f07027819 */ /* 0x000fc800000006ff */
[----:B------:R-:W0:Y:S02]  /*27520*/  SYNCS.PHASECHK.TRANS64.TRYWAIT P0, [R3+URZ], R2 ;  /* 0x00000002030075a7 */ /* 0x000e24000800017f */
[----:B0-----:R-:W-:Y:S05]  /*27530*/  @!P0 BRA `(.L_x_581) ;  /* 0x0000000000f48947 */ /* 0x001fea0003800000 */
.L_x_593:
[----:B0-----:R-:W-:-:S05]  /*27540*/  VIADD R2, R5, 0x1 ;  /* 0x0000000105027836 */ /* 0x001fca0000000000 */
[----:B------:R-:W-:-:S04]  /*27550*/  ISETP.NE.AND P0, PT, R2, 0x3, PT ;  /* 0x000000030200780c */ /* 0x000fc80003f05270 */
[----:B------:R-:W-:Y:S02]  /*27560*/  SEL R4, RZ, 0x1, P0 ;  /* 0x00000001ff047807 */ /* 0x000fe40000000000 */
[----:B------:R-:W-:Y:S02]  /*27570*/  SEL R3, R2, RZ, P0 ;  /* 0x000000ff02037207 */ /* 0x000fe40000000000 */
[----:B------:R-:W-:-:S03]  /*27580*/  LOP3.LUT R4, R7, R4, RZ, 0x3c, !PT ;  /* 0x0000000407047212 */ /* 0x000fc600078e3cff */
[----:B------:R-:W-:Y:S01]  /*27590*/  IMAD R3, R3, 0x8, R0 ;  /* 0x0000000803037824 */ /* 0x000fe200078e0200 */
[----:B------:R-:W-:-:S07]  /*275a0*/  SHF.L.U32 R0, R4, 0x1f, RZ ;  /* 0x0000001f04007819 */ /* 0x000fce00000006ff */
.L_x_582:
[----:B0-----:R0:W1:Y:S02]  /*275b0*/  SYNCS.PHASECHK.TRANS64.TRYWAIT P0, [R3+URZ], R0 ;  /* 0x00000000030075a7 */ /* 0x001064000800017f */
[----:B-1----:R-:W-:Y:S05]  /*275c0*/  @!P0 NANOSLEEP.SYNCS 0x989680 ;  /* 0x009896800000895d */ /* 0x002fea0003900000 */
[----:B------:R-:W1:Y:S02]  /*275d0*/  @!P0 SYNCS.PHASECHK.TRANS64 P0, [R3+URZ], R0 ;  /* 0x00000000030085a7 */ /* 0x000e64000800007f */
[----:B-1----:R-:W-:Y:S05]  /*275e0*/  @!P0 BRA `(.L_x_582) ;  /* 0xfffffffc00f08947 */ /* 0x002fea000383ffff */
.L_x_578:
[----:B------:R-:W-:Y:S05]  /*275f0*/  BSYNC B0 ;  /* 0x0000000000007941 */ /* 0x000fea0003800000 */
.L_x_577:
[----:B------:R-:W-:Y:S05]  /*27600*/  EXIT ;  /* 0x000000000000794d */ /* 0x000fea0003800000 */
.L_x_16:
[----:B------:R-:W-:Y:S02]  /*27610*/  IMAD.MOV.U32 R12, RZ, RZ, RZ ;  /* 0x000000ffff0c7224 */ /* 0x000fe400078e00ff */
[----:B------:R-:W-:Y:S02]  /*27620*/  IMAD.MOV.U32 R11, RZ, RZ, 0x1f ;  /* 0x0000001fff0b7424 */ /* 0x000fe400078e00ff */
[----:B------:R-:W-:-:S07]  /*27630*/  IMAD.MOV.U32 R15, RZ, RZ, -0x1 ;  /* 0xffffffffff0f7424 */ /* 0x000fce00078e00ff */
[----:B--2--5:R-:W-:Y:S05]  /*27640*/  WARPSYNC.COLLECTIVE R15, `(.L_x_583) ;  /* 0x000000000f087348 */ /* 0x024fea0003c00000 */
[----:B------:R0:W1:Y:S02]  /*27650*/  SHFL.IDX P6, R14, R13, R12, R11 ;  /* 0x0000000c0d0e7389 */ /* 0x00006400000c000b */
[----:B012--5:R-:W-:Y:S01]  /*27660*/  ENDCOLLECTIVE ;  /* 0x000000000000791b */ /* 0x027fe20003800000 */
.L_x_583:
[----:B------:R-:W-:Y:S05]  /*27670*/  BRA `(.L_x_584) ;  /* 0xfffffd9c00a87947 */ /* 0x000fea000383ffff */
.L_x_20:
[----:B-1----:R1:W3:Y:S02]  /*27680*/  SYNCS.PHASECHK.TRANS64.TRYWAIT P1, [R3+URZ], R0 ;  /* 0x00000000030075a7 */ /* 0x0022e4000802017f */
[----:B---3--:R-:W-:Y:S05]  /*27690*/  @!P1 NANOSLEEP.SYNCS 0x989680 ;  /* 0x009896800000995d */ /* 0x008fea0003900000 */
[----:B------:R-:W3:Y:S02]  /*276a0*/  @!P1 SYNCS.PHASECHK.TRANS64 P1, [R3+URZ], R0 ;  /* 0x00000000030095a7 */ /* 0x000ee4000802007f */
[----:B---3--:R-:W-:Y:S05]  /*276b0*/  @!P1 BRA `(.L_x_20) ;  /* 0xfffffffc00f09947 */ /* 0x008fea000383ffff */
[----:B------:R-:W-:Y:S05]  /*276c0*/  BRA `(.L_x_19) ;  /* 0xfffffd9c00d47947 */ /* 0x000fea000383ffff */
.L_x_25:
[----:B0-----:R0:W1:Y:S02]  /*276d0*/  SYNCS.PHASECHK.TRANS64.TRYWAIT P1, [R3+URZ], R0 ;  /* 0x00000000030075a7 */ /* 0x001064000802017f */
[----:B-1----:R-:W-:Y:S05]  /*276e0*/  @!P1 NANOSLEEP.SYNCS 0x989680 ;  /* 0x009896800000995d */ /* 0x002fea0003900000 */
[----:B------:R-:W1:Y:S02]  /*276f0*/  @!P1 SYNCS.PHASECHK.TRANS64 P1, [R3+URZ], R0 ;  /* 0x00000000030095a7 */ /* 0x000e64000802007f */
[----:B-1----:R-:W-:Y:S05]  /*27700*/  @!P1 BRA `(.L_x_25) ;  /* 0xfffffffc00f09947 */ /* 0x002fea000383ffff */
[----:B------:R-:W-:Y:S05]  /*27710*/  BRA `(.L_x_24) ;  /* 0xfffffdf400bc7947 */ /* 0x000fea000383ffff */
.L_x_33:
[----:B0-----:R0:W1:Y:S02]  /*27720*/  SYNCS.PHASECHK.TRANS64.TRYWAIT P1, [R11+URZ], R10 ;  /* 0x0000000a0b0075a7 */ /* 0x001064000802017f */
[----:B-1----:R-:W-:Y:S05]  /*27730*/  @!P1 NANOSLEEP.SYNCS 0x989680 ;  /* 0x009896800000995d */ /* 0x002fea0003900000 */
[----:B------:R-:W1:Y:S02]  /*27740*/  @!P1 SYNCS.PHASECHK.TRANS64 P1, [R11+URZ], R10 ;  /* 0x0000000a0b0095a7 */ /* 0x000e64000802007f */
[----:B-1----:R-:W-:Y:S05]  /*27750*/  @!P1 BRA `(.L_x_33) ;  /* 0xfffffffc00f09947 */ /* 0x002fea000383ffff */
[----:B------:R-:W-:Y:S05]  /*27760*/  BRA `(.L_x_32) ;  /* 0xfffffe4000ac7947 */ /* 0x000fea000383ffff */
.L_x_562:
[----:B------:R-:W-:Y:S01]  /*27770*/  BSSY B0, `(.L_x_585) ;  /* 0x0000006000007945 */ /* 0x000fe20003800000 */
[----:B------:R-:W-:-:S07]  /*27780*/  IMAD.MOV.U32 R15, RZ, RZ, -0x1 ;  /* 0xffffffffff0f7424 */ /* 0x000fce00078e00ff */
[----:B------:R-:W-:Y:S05]  /*27790*/  WARPSYNC.COLLECTIVE R15, `(.L_x_586) ;  /* 0x000000000f0c7348 */ /* 0x000fea0003c00000 */
[----:B------:R-:W-:Y:S02]  /*277a0*/  ELECT P6, UR62, PT ;  /* 0x00000000003e782f */ /* 0x000fe400038c0000 */
[----:B------:R-:W-:Y:S01]  /*277b0*/  MOV R14, UR62 ;  /* 0x0000003e000e7c02 */ /* 0x000fe20008000f00 */
[----:B------:R-:W-:Y:S10]  /*277c0*/  ENDCOLLECTIVE ;  /* 0x000000000000791b */ /* 0x000ff40003800000 */
.L_x_586:
[----:B------:R-:W-:Y:S05]  /*277d0*/  BSYNC B0 ;  /* 0x0000000000007941 */ /* 0x000fea0003800000 */
.L_x_585:
[----:B------:R-:W-:Y:S05]  /*277e0*/  BRA `(.L_x_587) ;  /* 0xffffffec00147947 */ /* 0x000fea000383ffff */
.L_x_567:
[----:B0-----:R0:W2:Y:S02]  /*277f0*/  SYNCS.PHASECHK.TRANS64.TRYWAIT P0, [R8+URZ+0x18], R5 ;  /* 0x00001805080075a7 */ /* 0x0010a4000800017f */
[----:B--2---:R-:W-:Y:S05]  /*27800*/  @!P0 NANOSLEEP.SYNCS 0x989680 ;  /* 0x009896800000895d */ /* 0x004fea0003900000 */
[----:B------:R-:W2:Y:S02]  /*27810*/  @!P0 SYNCS.PHASECHK.TRANS64 P0, [R8+URZ+0x18], R5 ;  /* 0x00001805080085a7 */ /* 0x000ea4000800007f */
[----:B--2---:R-:W-:Y:S05]  /*27820*/  @!P0 BRA `(.L_x_567) ;  /* 0xfffffffc00f08947 */ /* 0x004fea000383ffff */
[----:B------:R-:W-:Y:S05]  /*27830*/  BRA `(.L_x_588) ;  /* 0xffffffec00f87947 */ /* 0x000fea000383ffff */
.L_x_576:
[----:B------:R-:W-:Y:S01]  /*27840*/  BSSY B0, `(.L_x_589) ;  /* 0x0000006000007945 */ /* 0x000fe20003800000 */
[----:B------:R-:W-:-:S07]  /*27850*/  IMAD.MOV.U32 R15, RZ, RZ, -0x1 ;  /* 0xffffffffff0f7424 */ /* 0x000fce00078e00ff */
[----:B01----:R-:W-:Y:S05]  /*27860*/  WARPSYNC.COLLECTIVE R15, `(.L_x_590) ;  /* 0x000000000f0c7348 */ /* 0x003fea0003c00000 */
[----:B------:R-:W-:Y:S02]  /*27870*/  ELECT P6, UR62, PT ;  /* 0x00000000003e782f */ /* 0x000fe400038c0000 */
[----:B------:R-:W-:Y:S01]  /*27880*/  MOV R14, UR62 ;  /* 0x0000003e000e7c02 */ /* 0x000fe20008000f00 */
[----:B01----:R-:W-:Y:S10]  /*27890*/  ENDCOLLECTIVE ;  /* 0x000000000000791b */ /* 0x003ff40003800000 */
.L_x_590:
[----:B------:R-:W-:Y:S05]  /*278a0*/  BSYNC B0 ;  /* 0x0000000000007941 */ /* 0x000fea0003800000 */
.L_x_589:
[----:B------:R-:W-:Y:S05]  /*278b0*/  BRA `(.L_x_591) ;  /* 0xfffffff800b87947 */ /* 0x000fea000383ffff */
.L_x_580:
[----:B0-----:R0:W1:Y:S02]  /*278c0*/  SYNCS.PHASECHK.TRANS64.TRYWAIT P0, [R3+URZ], R2 ;  /* 0x00000002030075a7 */ /* 0x001064000800017f */
[----:B-1----:R-:W-:Y:S05]  /*278d0*/  @!P0 NANOSLEEP.SYNCS 0x989680 ;  /* 0x009896800000895d */ /* 0x002fea0003900000 */
[----:B------:R-:W1:Y:S02]  /*278e0*/  @!P0 SYNCS.PHASECHK.TRANS64 P0, [R3+URZ], R2 ;  /* 0x00000002030085a7 */ /* 0x000e64000800007f */
[----:B-1----:R-:W-:Y:S05]  /*278f0*/  @!P0 BRA `(.L_x_580) ;  /* 0xfffffffc00f08947 */ /* 0x002fea000383ffff */
[----:B------:R-:W-:Y:S05]  /*27900*/  BRA `(.L_x_592) ;  /* 0xfffffff800e47947 */ /* 0x000fea000383ffff */
.L_x_581:
[----:B0-----:R0:W1:Y:S02]  /*27910*/  SYNCS.PHASECHK.TRANS64.TRYWAIT P0, [R3+URZ], R2 ;  /* 0x00000002030075a7 */ /* 0x001064000800017f */
[----:B-1----:R-:W-:Y:S05]  /*27920*/  @!P0 NANOSLEEP.SYNCS 0x989680 ;  /* 0x009896800000895d */ /* 0x002fea0003900000 */
[----:B------:R-:W1:Y:S02]  /*27930*/  @!P0 SYNCS.PHASECHK.TRANS64 P0, [R3+URZ], R2 ;  /* 0x00000002030085a7 */ /* 0x000e64000800007f */
[----:B-1----:R-:W-:Y:S05]  /*27940*/  @!P0 BRA `(.L_x_581) ;  /* 0xfffffffc00f08947 */ /* 0x002fea000383ffff */
[----:B------:R-:W-:Y:S05]  /*27950*/  BRA `(.L_x_593) ;  /* 0xfffffff800f87947 */ /* 0x000fea000383ffff */
.L_x_594:
[----:B------:R-:W-:-:S00]  /*27960*/  BRA `(.L_x_594) ;  /* 0xfffffffc00fc7947 */ /* 0x000fc0000383ffff */
[----:B------:R-:W-:-:S00]  /*27970*/  NOP ;  /* 0x0000000000007918 */ /* 0x000fc00000000000 */
        /* <DEDUP_REMOVED lines=8> */
.L_x_595:


//--------------------- .nv.global.init           --------------------------
	.section	.nv.global.init,"aw",@progbits
.nv.global.init:
	.type		$str$24,@object
	.size		$str$24,($str$25 - $str$24)
$str$24:
        /*0000*/ 	.byte	0x28, 0x61, 0x64, 0x64, 0x72, 0x65, 0x73, 0x73, 0x20, 0x26, 0x20, 0x6d, 0x61, 0x73, 0x6b, 0x29
        /*0010*/ 	.byte	0x20, 0x3d, 0x3d, 0x20, 0x30, 0x00
	.type		$str$25,@object
	.size		$str$25,(__unnamed_2 - $str$25)
$str$25:
        /*0016*/ 	.byte	0x2f, 0x74, 0x6d, 0x70, 0x2f, 0x63, 0x75, 0x74, 0x6c, 0x61, 0x73, 0x73, 0x5f, 0x73, 0x77, 0x65
        /*0026*/ 	.byte	0x65, 0x70, 0x5f, 0x73, 0x72, 0x63, 0x2f, 0x69, 0x6e, 0x63, 0x6c, 0x75, 0x64, 0x65, 0x2f, 0x63
        /*0036*/ 	.byte	0x75, 0x74, 0x65, 0x2f, 0x70, 0x6f, 0x69, 0x6e, 0x74, 0x65, 0x72, 0x5f, 0x66, 0x6c, 0x61, 0x67
        /*0046*/ 	.byte	0x67, 0x65, 0x64, 0x2e, 0x68, 0x70, 0x70, 0x00
	.type		__unnamed_2,@object
	.size		__unnamed_2,(__unnamed_1 - __unnamed_2)
__unnamed_2:
        /* <DEDUP_REMOVED lines=30> */
	.type		__unnamed_1,@object
	.size		__unnamed_1,(.L_0 - __unnamed_1)
__unnamed_1:
        /* <DEDUP_REMOVED lines=29> */
        /*03f2*/ 	.byte	0x3e, 0x3e, 0x3e, 0x3e, 0x20, 0x26, 0x5d, 0x00
.L_0:


//--------------------- .nv.shared._ZN7cutlass13device_kernelINS_4gemm6kernel13GemmUniversalIN4cute5tupleIJiiiiEEENS1_10collective13CollectiveMmaINS1_39MainloopSm90TmaGmmaRmemAWarpSpecializedILi3ENS5_IJNS4_1CILi1EEESB_SB_EEENS1_35KernelTmaWarpSpecializedCooperativeEEENS5_IJNSA_ILi256EEESF_NSA_ILi128EEEEEENS_12float_e5m2_tENS5_IJlSB_lEEESI_NS5_IJSB_llEEENS4_8TiledMMAINS4_8MMA_AtomIJNS4_4SM904GMMA31MMA_64x256x32_F32E5M2E5M2_RS_TNILNSO_7ScaleInE1ELSQ_1EEEEEENS4_6LayoutINS5_IJNSA_ILi2EEESB_SB_EEENS5_IJSB_NSA_ILi0EEESW_EEEEENS5_IJNS4_10UnderscoreESZ_SZ_EEEEENS4_13SM90_TMA_LOADENS4_14ComposedLayoutINS4_7SwizzleILi3ELi4ELi3EEENS4_18smem_ptr_flag_bitsILi8EEENST_INS5_IJNSA_ILi8EEESG_EEENS5_IJSG_SB_EEEEEEEvNS4_8identityES12_NS13_IS15_S17_NST_INS5_IJSG_S18_EEENS5_IJSB_SG_EEEEEEENS4_9Copy_AtomIJNS4_39AutoVectorizingCopyWithAssumedAlignmentILi128EEESI_EEES1D_EENS_8epilogue10collective6detail29Sm90TmaWarpSpecializedAdapterINS1O_15DefaultEpilogueISI_SJ_SJ_NS1N_6thread17LinearCombinationISI_Li1EffLNS1S_9ScaleType4KindE0ELNS_15FloatRoundStyleE2ESI_EENS1_15EpilogueDefaultEEEEEvvEEEEvNT_6ParamsE --------------------------
	.section	.nv.shared._ZN7cutlass13device_kernelINS_4gemm6kernel13GemmUniversalIN4cute5tupleIJiiiiEEENS1_10collective13CollectiveMmaINS1_39MainloopSm90TmaGmmaRmemAWarpSpecializedILi3ENS5_IJNS4_1CILi1EEESB_SB_EEENS1_35KernelTmaWarpSpecializedCooperativeEEENS5_IJNSA_ILi256EEESF_NSA_ILi128EEEEEENS_12float_e5m2_tENS5_IJlSB_lEEESI_NS5_IJSB_llEEENS4_8TiledMMAINS4_8MMA_AtomIJNS4_4SM904GMMA31MMA_64x256x32_F32E5M2E5M2_RS_TNILNSO_7ScaleInE1ELSQ_1EEEEEENS4_6LayoutINS5_IJNSA_ILi2EEESB_SB_EEENS5_IJSB_NSA_ILi0EEESW_EEEEENS5_IJNS4_10UnderscoreESZ_SZ_EEEEENS4_13SM90_TMA_LOADENS4_14ComposedLayoutINS4_7SwizzleILi3ELi4ELi3EEENS4_18smem_ptr_flag_bitsILi8EEENST_INS5_IJNSA_ILi8EEESG_EEENS5_IJSG_SB_EEEEEEEvNS4_8identityES12_NS13_IS15_S17_NST_INS5_IJSG_S18_EEENS5_IJSB_SG_EEEEEEENS4_9Copy_AtomIJNS4_39AutoVectorizingCopyWithAssumedAlignmentILi128EEESI_EEES1D_EENS_8epilogue10collective6detail29Sm90TmaWarpSpecializedAdapterINS1O_15DefaultEpilogueISI_SJ_SJ_NS1N_6thread17LinearCombinationISI_Li1EffLNS1S_9ScaleType4KindE0ELNS_15FloatRoundStyleE2ESI_EENS1_15EpilogueDefaultEEEEEvvEEEEvNT_6ParamsE,"aw",@nobits
	.sectionflags	@""
	.align	16
	.zero		1024


//--------------------- .nv.shared.reserved.0     --------------------------
	.section	.nv.shared.reserved.0,"aw",@nobits
	.weak		__nv_reservedSMEM_offset_0_alias
	.size		__nv_reservedSMEM_offset_0_alias, 0, 0
	.other		__nv_reservedSMEM_offset_0_alias,@"STO_CUDA_RESERVED_SHARED STV_DEFAULT"
__nv_reservedSMEM_offset_0_alias:
	.zero		0


//--------------------- .nv.global                --------------------------
	.section	.nv.global,"aw",@nobits
.nv.global:
	.type		_ZN40_INTERNAL_9bc1b565_4_k_cu_7ae2338b_276394cute1_E,@object
	.size		_ZN40_INTERNAL_9bc1b565_4_k_cu_7ae2338b_276394cute1_E,(_ZN40_INTERNAL_9bc1b565_4_k_cu_7ae2338b_276394cuda3std3__45__cpo6cbeginE - _ZN40_INTERNAL_9bc1b565_4_k_cu_7ae2338b_276394cute1_E)
_ZN40_INTERNAL_9bc1b565_4_k_cu_7ae2338b_276394cute1_E:
	.zero		1
	.type		_ZN40_INTERNAL_9bc1b565_4_k_cu_7ae2338b_276394cuda3std3__45__cpo6cbeginE,@object
	.size		_ZN40_INTERNAL_9bc1b565_4_k_cu_7ae2338b_276394cuda3std3__45__cpo6cbeginE,(_ZN40_INTERNAL_9bc1b565_4_k_cu_7ae2338b_276394cuda3std3__48in_placeE - _ZN40_INTERNAL_9bc1b565_4_k_cu_7ae2338b_276394cuda3std3__45__cpo6cbeginE)
_ZN40_INTERNAL_9bc1b565_4_k_cu_7ae2338b_276394cuda3std3__45__cpo6cbeginE:
	.zero		1
	.type		_ZN40_INTERNAL_9bc1b565_4_k_cu_7ae2338b_276394cuda3std3__48in_placeE,@object
	.size		_ZN40_INTERNAL_9bc1b565_4_k_cu_7ae2338b_276394cuda3std3__48in_placeE,(_ZN40_INTERNAL_9bc1b565_4_k_cu_7ae2338b_276394cuda3std6ranges3__45__cpo9iter_moveE - _ZN40_INTERNAL_9bc1b565_4_k_cu_7ae2338b_276394cuda3std3__48in_placeE)
_ZN40_INTERNAL_9bc1b565_4_k_cu_7ae2338b_276394cuda3std3__48in_placeE:
	.zero		1
	.type		_ZN40_INTERNAL_9bc1b565_4_k_cu_7ae2338b_276394cuda3std6ranges3__45__cpo9iter_moveE,@object
	.size		_ZN40_INTERNAL_9bc1b565_4_k_cu_7ae2338b_276394cuda3std6ranges3__45__cpo9iter_moveE,(_ZN40_INTERNAL_9bc1b565_4_k_cu_7ae2338b_276394cuda3std3__45__cpo5beginE - _ZN40_INTERNAL_9bc1b565_4_k_cu_7ae2338b_276394cuda3std6ranges3__45__cpo9iter_moveE)
_ZN40_INTERNAL_9bc1b565_4_k_cu_7ae2338b_276394cuda3std6ranges3__45__cpo9iter_moveE:
	.zero		1
	.type		_ZN40_INTERNAL_9bc1b565_4_k_cu_7ae2338b_276394cuda3std3__45__cpo5beginE,@object
	.size		_ZN40_INTERNAL_9bc1b565_4_k_cu_7ae2338b_276394cuda3std3__45__cpo5beginE,(_ZN40_INTERNAL_9bc1b565_4_k_cu_7ae2338b_276394cuda3std3__442_GLOBAL__N__9bc1b565_4_k_cu_7ae2338b_276396ignoreE - _ZN40_INTERNAL_9bc1b565_4_k_cu_7ae2338b_276394cuda3std3__45__cpo5beginE)
_ZN40_INTERNAL_9bc1b565_4_k_cu_7ae2338b_276394cuda3std3__45__cpo5beginE:
	.zero		1
	.type		_ZN40_INTERNAL_9bc1b565_4_k_cu_7ae2338b_276394cuda3std3__442_GLOBAL__N__9bc1b565_4_k_cu_7ae2338b_276396ignoreE,@object
	.size		_ZN40_INTERNAL_9bc1b565_4_k_cu_7ae2338b_276394cuda3std3__442_GLOBAL__N__9bc1b565_4_k_cu_7ae2338b_276396ignoreE,(_ZN40_INTERNAL_9bc1b565_4_k_cu_7ae2338b_276394cute7productE - _ZN40_INTERNAL_9bc1b565_4_k_cu_7ae2338b_276394cuda3std3__442_GLOBAL__N__9bc1b565_4_k_cu_7ae2338b_276396ignoreE)
_ZN40_INTERNAL_9bc1b565_4_k_cu_7ae2338b_276394cuda3std3__442_GLOBAL__N__9bc1b565_4_k_cu_7ae2338b_276396ignoreE:
	.zero		1
	.type		_ZN40_INTERNAL_9bc1b565_4_k_cu_7ae2338b_276394cute7productE,@object
	.size		_ZN40_INTERNAL_9bc1b565_4_k_cu_7ae2338b_276394cute7productE,(_ZN40_INTERNAL_9bc1b565_4_k_cu_7ae2338b_276394cuda3std3__45__cpo3endE - _ZN40_INTERNAL_9bc1b565_4_k_cu_7ae2338b_276394cute7productE)
_ZN40_INTERNAL_9bc1b565_4_k_cu_7ae2338b_276394cute7productE:
	.zero		1
	.type		_ZN40_INTERNAL_9bc1b565_4_k_cu_7ae2338b_276394cuda3std3__45__cpo3endE,@object
	.size		_ZN40_INTERNAL_9bc1b565_4_k_cu_7ae2338b_276394cuda3std3__45__cpo3endE,(_ZN40_INTERNAL_9bc1b565_4_k_cu_7ae2338b_276394cuda3std3__419piecewise_constructE - _ZN40_INTERNAL_9bc1b565_4_k_cu_7ae2338b_276394cuda3std3__45__cpo3endE)
_ZN40_INTERNAL_9bc1b565_4_k_cu_7ae2338b_276394cuda3std3__45__cpo3endE:
	.zero		1
	.type		_ZN40_INTERNAL_9bc1b565_4_k_cu_7ae2338b_276394cuda3std3__419piecewise_constructE,@object
	.size		_ZN40_INTERNAL_9bc1b565_4_k_cu_7ae2338b_276394cuda3std3__419piecewise_constructE,(_ZN40_INTERNAL_9bc1b565_4_k_cu_7ae2338b_276394cuda3std3__45__cpo4cendE - _ZN40_INTERNAL_9bc1b565_4_k_cu_7ae2338b_276394cuda3std3__419piecewise_constructE)
_ZN40_INTERNAL_9bc1b565_4_k_cu_7ae2338b_276394cuda3std3__419piecewise_constructE:
	.zero		1
	.type		_ZN40_INTERNAL_9bc1b565_4_k_cu_7ae2338b_276394cuda3std3__45__cpo4cendE,@object
	.size		_ZN40_INTERNAL_9bc1b565_4_k_cu_7ae2338b_276394cuda3std3__45__cpo4cendE,(_ZN40_INTERNAL_9bc1b565_4_k_cu_7ae2338b_276394cuda3std6ranges3__45__cpo4swapE - _ZN40_INTERNAL_9bc1b565_4_k_cu_7ae2338b_276394cuda3std3__45__cpo4cendE)
_ZN40_INTERNAL_9bc1b565_4_k_cu_7ae2338b_276394cuda3std3__45__cpo4cendE:
	.zero		1
	.type		_ZN40_INTERNAL_9bc1b565_4_k_cu_7ae2338b_276394cuda3std6ranges3__45__cpo4swapE,@object
	.size		_ZN40_INTERNAL_9bc1b565_4_k_cu_7ae2338b_276394cuda3std6ranges3__45__cpo4swapE,(.L_9 - _ZN40_INTERNAL_9bc1b565_4_k_cu_7ae2338b_276394cuda3std6ranges3__45__cpo4swapE)
_ZN40_INTERNAL_9bc1b565_4_k_cu_7ae2338b_276394cuda3std6ranges3__45__cpo4swapE:
	.zero		1
.L_9:


//--------------------- .nv.constant0._ZN7cutlass13device_kernelINS_4gemm6kernel13GemmUniversalIN4cute5tupleIJiiiiEEENS1_10collective13CollectiveMmaINS1_39MainloopSm90TmaGmmaRmemAWarpSpecializedILi3ENS5_IJNS4_1CILi1EEESB_SB_EEENS1_35KernelTmaWarpSpecializedCooperativeEEENS5_IJNSA_ILi256EEESF_NSA_ILi128EEEEEENS_12float_e5m2_tENS5_IJlSB_lEEESI_NS5_IJSB_llEEENS4_8TiledMMAINS4_8MMA_AtomIJNS4_4SM904GMMA31MMA_64x256x32_F32E5M2E5M2_RS_TNILNSO_7ScaleInE1ELSQ_1EEEEEENS4_6LayoutINS5_IJNSA_ILi2EEESB_SB_EEENS5_IJSB_NSA_ILi0EEESW_EEEEENS5_IJNS4_10UnderscoreESZ_SZ_EEEEENS4_13SM90_TMA_LOADENS4_14ComposedLayoutINS4_7SwizzleILi3ELi4ELi3EEENS4_18smem_ptr_flag_bitsILi8EEENST_INS5_IJNSA_ILi8EEESG_EEENS5_IJSG_SB_EEEEEEEvNS4_8identityES12_NS13_IS15_S17_NST_INS5_IJSG_S18_EEENS5_IJSB_SG_EEEEEEENS4_9Copy_AtomIJNS4_39AutoVectorizingCopyWithAssumedAlignmentILi128EEESI_EEES1D_EENS_8epilogue10collective6detail29Sm90TmaWarpSpecializedAdapterINS1O_15DefaultEpilogueISI_SJ_SJ_NS1N_6thread17LinearCombinationISI_Li1EffLNS1S_9ScaleType4KindE0ELNS_15FloatRoundStyleE2ESI_EENS1_15EpilogueDefaultEEEEEvvEEEEvNT_6ParamsE --------------------------
	.section	.nv.constant0._ZN7cutlass13device_kernelINS_4gemm6kernel13GemmUniversalIN4cute5tupleIJiiiiEEENS1_10collective13CollectiveMmaINS1_39MainloopSm90TmaGmmaRmemAWarpSpecializedILi3ENS5_IJNS4_1CILi1EEESB_SB_EEENS1_35KernelTmaWarpSpecializedCooperativeEEENS5_IJNSA_ILi256EEESF_NSA_ILi128EEEEEENS_12float_e5m2_tENS5_IJlSB_lEEESI_NS5_IJSB_llEEENS4_8TiledMMAINS4_8MMA_AtomIJNS4_4SM904GMMA31MMA_64x256x32_F32E5M2E5M2_RS_TNILNSO_7ScaleInE1ELSQ_1EEEEEENS4_6LayoutINS5_IJNSA_ILi2EEESB_SB_EEENS5_IJSB_NSA_ILi0EEESW_EEEEENS5_IJNS4_10UnderscoreESZ_SZ_EEEEENS4_13SM90_TMA_LOADENS4_14ComposedLayoutINS4_7SwizzleILi3ELi4ELi3EEENS4_18smem_ptr_flag_bitsILi8EEENST_INS5_IJNSA_ILi8EEESG_EEENS5_IJSG_SB_EEEEEEEvNS4_8identityES12_NS13_IS15_S17_NST_INS5_IJSG_S18_EEENS5_IJSB_SG_EEEEEEENS4_9Copy_AtomIJNS4_39AutoVectorizingCopyWithAssumedAlignmentILi128EEESI_EEES1D_EENS_8epilogue10collective6detail29Sm90TmaWarpSpecializedAdapterINS1O_15DefaultEpilogueISI_SJ_SJ_NS1N_6thread17LinearCombinationISI_Li1EffLNS1S_9ScaleType4KindE0ELNS_15FloatRoundStyleE2ESI_EENS1_15EpilogueDefaultEEEEEvvEEEEvNT_6ParamsE,"a",@progbits
	.sectionflags	@""
	.align	4
.nv.constant0._ZN7cutlass13device_kernelINS_4gemm6kernel13GemmUniversalIN4cute5tupleIJiiiiEEENS1_10collective13CollectiveMmaINS1_39MainloopSm90TmaGmmaRmemAWarpSpecializedILi3ENS5_IJNS4_1CILi1EEESB_SB_EEENS1_35KernelTmaWarpSpecializedCooperativeEEENS5_IJNSA_ILi256EEESF_NSA_ILi128EEEEEENS_12float_e5m2_tENS5_IJlSB_lEEESI_NS5_IJSB_llEEENS4_8TiledMMAINS4_8MMA_AtomIJNS4_4SM904GMMA31MMA_64x256x32_F32E5M2E5M2_RS_TNILNSO_7ScaleInE1ELSQ_1EEEEEENS4_6LayoutINS5_IJNSA_ILi2EEESB_SB_EEENS5_IJSB_NSA_ILi0EEESW_EEEEENS5_IJNS4_10UnderscoreESZ_SZ_EEEEENS4_13SM90_TMA_LOADENS4_14ComposedLayoutINS4_7SwizzleILi3ELi4ELi3EEENS4_18smem_ptr_flag_bitsILi8EEENST_INS5_IJNSA_ILi8EEESG_EEENS5_IJSG_SB_EEEEEEEvNS4_8identityES12_NS13_IS15_S17_NST_INS5_IJSG_S18_EEENS5_IJSB_SG_EEEEEEENS4_9Copy_AtomIJNS4_39AutoVectorizingCopyWithAssumedAlignmentILi128EEESI_EEES1D_EENS_8epilogue10collective6detail29Sm90TmaWarpSpecializedAdapterINS1O_15DefaultEpilogueISI_SJ_SJ_NS1N_6thread17LinearCombinationISI_Li1EffLNS1S_9ScaleType4KindE0ELNS_15FloatRoundStyleE2ESI_EENS1_15EpilogueDefaultEEEEEvvEEEEvNT_6ParamsE:
	.zero		1664


//--------------------- SYMBOLS --------------------------

	.type		.nv.reservedSmem.offset0,@object
	.size		.nv.reservedSmem.offset0,0x4
	.type		__assertfail,@function
